	.target	sm_90a

	.elftype	@"ET_EXEC"


//--------------------- .note.nv.tkinfo           --------------------------
	.section	.note.nv.tkinfo,"",@"SHT_NOTE"
	.sectionflags	@"SHF_NOTE_NV_TKINFO"
	.tkinfo
        /*0018*/ 	.word	0x00000002
        /*0030*/ 	.string	""
        /*0030*/ 	.string	"ptxas"
        /*0030*/ 	.string	"Cuda compilation tools, release 13.0, V13.0.88"
        /*0030*/ 	.string	"Build cuda_13.0.r13.0/compiler.36424714_0"
        /*0030*/ 	.string	"-arch sm_90a -m 64 "



//--------------------- .note.nv.cuinfo           --------------------------
	.section	.note.nv.cuinfo,"",@"SHT_NOTE"
	.sectionflags	@"SHF_NOTE_NV_CUINFO"
        /*0018*/ 	.short	0x0002
        /*001a*/ 	.short	0x005a
        /*001c*/ 	.short	0x0082
	.zero		2


//--------------------- .nv.info                  --------------------------
	.section	.nv.info,"",@"SHT_CUDA_INFO"
	.align	4


	//----- nvinfo : EIATTR_REGCOUNT
	.align		4
        /*0000*/ 	.byte	0x04, 0x2f
        /*0002*/ 	.short	(.L_16 - .L_15)
	.align		4
.L_15:
        /*0004*/ 	.word	index@(_ZN7cutlass13device_kernelINS_4fmha6kernel28FmhaKernelTmaWarpSpecializedINS1_10collective30FmhaMainloopTmaWarpSpecializedINS_10bfloat16_tEffN4cute5tupleIJNS7_1CILi128EEESA_NS9_ILi96EEEEEENS8_IJiNS9_ILi1EEENS8_IJiiEEEEEESF_SF_NS4_14ResidualFusionEJEEENS4_15FmhaFwdEpilogueIS6_fNS8_IJNS9_ILi64EEESB_SA_EEEEENS2_23IndividualTileSchedulerEJEEEEEvNT_6ParamsE)
        /*0008*/ 	.word	0x000000a8


	//----- nvinfo : EIATTR_FRAME_SIZE
	.align		4
.L_16:
        /*000c*/ 	.byte	0x04, 0x11
        /*000e*/ 	.short	(.L_18 - .L_17)
	.align		4
.L_17:
        /*0010*/ 	.word	index@($__internal_0_$__cuda_sm20_rcp_rn_f32_slowpath)
        /*0014*/ 	.word	0x00000000


	//----- nvinfo : EIATTR_FRAME_SIZE
	.align		4
.L_18:
        /*0018*/ 	.byte	0x04, 0x11
        /*001a*/ 	.short	(.L_20 - .L_19)
	.align		4
.L_19:
        /*001c*/ 	.word	index@(_ZN7cutlass13device_kernelINS_4fmha6kernel28FmhaKernelTmaWarpSpecializedINS1_10collective30FmhaMainloopTmaWarpSpecializedINS_10bfloat16_tEffN4cute5tupleIJNS7_1CILi128EEESA_NS9_ILi96EEEEEENS8_IJiNS9_ILi1EEENS8_IJiiEEEEEESF_SF_NS4_14ResidualFusionEJEEENS4_15FmhaFwdEpilogueIS6_fNS8_IJNS9_ILi64EEESB_SA_EEEEENS2_23IndividualTileSchedulerEJEEEEEvNT_6ParamsE)
        /*0020*/ 	.word	0x00000000


	//----- nvinfo : EIATTR_MIN_STACK_SIZE
	.align		4
.L_20:
        /*0024*/ 	.byte	0x04, 0x12
        /*0026*/ 	.short	(.L_22 - .L_21)
	.align		4
.L_21:
        /*0028*/ 	.word	index@(_ZN7cutlass13device_kernelINS_4fmha6kernel28FmhaKernelTmaWarpSpecializedINS1_10collective30FmhaMainloopTmaWarpSpecializedINS_10bfloat16_tEffN4cute5tupleIJNS7_1CILi128EEESA_NS9_ILi96EEEEEENS8_IJiNS9_ILi1EEENS8_IJiiEEEEEESF_SF_NS4_14ResidualFusionEJEEENS4_15FmhaFwdEpilogueIS6_fNS8_IJNS9_ILi64EEESB_SA_EEEEENS2_23IndividualTileSchedulerEJEEEEEvNT_6ParamsE)
        /*002c*/ 	.word	0x00000000
.L_22:


//--------------------- .nv.compat                --------------------------
	.section	.nv.compat,"",@"SHT_CUDA_COMPAT_INFO"
	.align	4
        /*0000*/ 	.byte	0x02, 0x09, 0x01, 0x00, 0x02, 0x02, 0x04, 0x00, 0x02, 0x05, 0x05, 0x00, 0x03, 0x07, 0x01, 0x01
        /*0010*/ 	.byte	0x02, 0x03, 0x01, 0x00, 0x02, 0x06, 0x01, 0x00, 0x04, 0x0b, 0x08, 0x00, 0x00, 0x00, 0x00, 0x00
        /*0020*/ 	.byte	0x00, 0x00, 0x00, 0x00


//--------------------- .nv.info._ZN7cutlass13device_kernelINS_4fmha6kernel28FmhaKernelTmaWarpSpecializedINS1_10collective30FmhaMainloopTmaWarpSpecializedINS_10bfloat16_tEffN4cute5tupleIJNS7_1CILi128EEESA_NS9_ILi96EEEEEENS8_IJiNS9_ILi1EEENS8_IJiiEEEEEESF_SF_NS4_14ResidualFusionEJEEENS4_15FmhaFwdEpilogueIS6_fNS8_IJNS9_ILi64EEESB_SA_EEEEENS2_23IndividualTileSchedulerEJEEEEEvNT_6ParamsE --------------------------
	.section	.nv.info._ZN7cutlass13device_kernelINS_4fmha6kernel28FmhaKernelTmaWarpSpecializedINS1_10collective30FmhaMainloopTmaWarpSpecializedINS_10bfloat16_tEffN4cute5tupleIJNS7_1CILi128EEESA_NS9_ILi96EEEEEENS8_IJiNS9_ILi1EEENS8_IJiiEEEEEESF_SF_NS4_14ResidualFusionEJEEENS4_15FmhaFwdEpilogueIS6_fNS8_IJNS9_ILi64EEESB_SA_EEEEENS2_23IndividualTileSchedulerEJEEEEEvNT_6ParamsE,"",@"SHT_CUDA_INFO"
	.sectionflags	@""
	.align	4


	//----- nvinfo : EIATTR_CUDA_API_VERSION
	.align		4
        /*0000*/ 	.byte	0x04, 0x37
        /*0002*/ 	.short	(.L_24 - .L_23)
.L_23:
        /*0004*/ 	.word	0x00000082


	//----- nvinfo : EIATTR_KPARAM_INFO
	.align		4
.L_24:
        /*0008*/ 	.byte	0x04, 0x17
        /*000a*/ 	.short	(.L_26 - .L_25)
.L_25:
        /*000c*/ 	.word	0x00000000
        /*0010*/ 	.short	0x0000
        /*0012*/ 	.short	0x0070
        /*0014*/ 	.byte	0x00, 0xf0, 0x01, 0x20


	//----- nvinfo : EIATTR_SPARSE_MMA_MASK
	.align		4
.L_26:
        /*0018*/ 	.byte	0x03, 0x50
        /*001a*/ 	.short	0x0000


	//----- nvinfo : EIATTR_MAXREG_COUNT
	.align		4
        /*001c*/ 	.byte	0x03, 0x1b
        /*001e*/ 	.short	0x00a8


	//----- nvinfo : EIATTR_NUM_BARRIERS
	.align		4
        /*0020*/ 	.byte	0x02, 0x4c
        /*0022*/ 	.byte	0x02
	.zero		1


	//----- nvinfo : EIATTR_EXTERNS
	.align		4
        /*0024*/ 	.byte	0x04, 0x0f
        /*0026*/ 	.short	(.L_28 - .L_27)


	//   ....[0]....
	.align		4
.L_27:
        /*0028*/ 	.word	index@(__assertfail)


	//----- nvinfo : EIATTR_MERCURY_ISA_VERSION
	.align		4
.L_28:
        /*002c*/ 	.byte	0x03, 0x5f
        /*002e*/ 	.short	0x0101


	//----- nvinfo : EIATTR_INT_WARP_WIDE_INSTR_OFFSETS
	.align		4
        /*0030*/ 	.byte	0x04, 0x31
        /*0032*/ 	.short	(.L_30 - .L_29)


	//   ....[0]....
.L_29:
        /*0034*/ 	.word	0x000006f0


	//   ....[1]....
        /*0038*/ 	.word	0x00000700


	//   ....[2]....
        /*003c*/ 	.word	0x00000710


	//   ....[3]....
        /*0040*/ 	.word	0x00000720


	//   ....[4]....
        /*0044*/ 	.word	0x00000790


	//----- nvinfo : EIATTR_COOP_GROUP_MASK_REGIDS
	.align		4
.L_30:
        /*0048*/ 	.byte	0x04, 0x29
        /*004a*/ 	.short	(.L_32 - .L_31)


	//   ....[0]....
.L_31:
        /*004c*/ 	.word	0xffffffff


	//   ....[1]....
        /*0050*/ 	.word	0xffffffff


	//   ....[2]....
        /*0054*/ 	.word	0xffffffff


	//   ....[3]....
        /*0058*/ 	.word	0xffffffff


	//   ....[4]....
        /*005c*/ 	.word	0xffffffff


	//   ....[5]....
        /*0060*/ 	.word	0xffffffff


	//   ....[6]....
        /*0064*/ 	.word	0xffffffff


	//   ....[7]....
        /*0068*/ 	.word	0xffffffff


	//   ....[8]....
        /*006c*/ 	.word	0xffffffff


	//   ....[9]....
        /*0070*/ 	.word	0xffffffff


	//   ....[10]....
        /*0074*/ 	.word	0xffffffff


	//   ....[11]....
        /*0078*/ 	.word	0xffffffff


	//   ....[12]....
        /*007c*/ 	.word	0xffffffff


	//   ....[13]....
        /*0080*/ 	.word	0xffffffff


	//   ....[14]....
        /*0084*/ 	.word	0xffffffff


	//   ....[15]....
        /*0088*/ 	.word	0xffffffff


	//   ....[16]....
        /*008c*/ 	.word	0xffffffff


	//   ....[17]....
        /*0090*/ 	.word	0xffffffff


	//   ....[18]....
        /*0094*/ 	.word	0xffffffff


	//   ....[19]....
        /*0098*/ 	.word	0xffffffff


	//   ....[20]....
        /*009c*/ 	.word	0xffffffff


	//   ....[21]....
        /*00a0*/ 	.word	0xffffffff


	//----- nvinfo : EIATTR_COOP_GROUP_INSTR_OFFSETS
	.align		4
.L_32:
        /*00a4*/ 	.byte	0x04, 0x28
        /*00a6*/ 	.short	(.L_34 - .L_33)


	//   ....[0]....
.L_33:
        /*00a8*/ 	.word	0x00000050


	//   ....[1]....
        /*00ac*/ 	.word	0x00000080


	//   ....[2]....
        /*00b0*/ 	.word	0x000001b0


	//   ....[3]....
        /*00b4*/ 	.word	0x00000370


	//   ....[4]....
        /*00b8*/ 	.word	0x00000530


	//   ....[5]....
        /*00bc*/ 	.word	0x00000690


	//   ....[6]....
        /*00c0*/ 	.word	0x00001ee0


	//   ....[7]....
        /*00c4*/ 	.word	0x00001fc0


	//   ....[8]....
        /*00c8*/ 	.word	0x00002000


	//   ....[9]....
        /*00cc*/ 	.word	0x00002090


	//   ....[10]....
        /*00d0*/ 	.word	0x000047f0


	//   ....[11]....
        /*00d4*/ 	.word	0x00004810


	//   ....[12]....
        /*00d8*/ 	.word	0x000050b0


	//   ....[13]....
        /*00dc*/ 	.word	0x00005200


	//   ....[14]....
        /*00e0*/ 	.word	0x00007a70


	//   ....[15]....
        /*00e4*/ 	.word	0x00007b70


	//   ....[16]....
        /*00e8*/ 	.word	0x00008380


	//   ....[17]....
        /*00ec*/ 	.word	0x000084a0


	//   ....[18]....
        /*00f0*/ 	.word	0x0000a130


	//   ....[19]....
        /*00f4*/ 	.word	0x0000a170


	//   ....[20]....
        /*00f8*/ 	.word	0x0000a1c0


	//   ....[21]....
        /*00fc*/ 	.word	0x0000a1d0


	//----- nvinfo : EIATTR_REG_RECONFIG
	.align		4
.L_34:
        /*0100*/ 	.byte	0x01, 0x54
	.zero		2


	//----- nvinfo : EIATTR_SYSCALL_OFFSETS
	.align		4
        /*0104*/ 	.byte	0x04, 0x46
        /*0106*/ 	.short	(.L_36 - .L_35)


	//   ....[0]....
.L_35:
        /*0108*/ 	.word	0x0000ac90


	//   ....[1]....
        /*010c*/ 	.word	0x0000adf0


	//----- nvinfo : EIATTR_MBARRIER_INSTR_OFFSETS
	.align		4
.L_36:
        /*0110*/ 	.byte	0x04, 0x39
        /*0112*/ 	.short	(.L_38 - .L_37)


	//   ....[0]....
.L_37:
        /*0114*/ 	.word	0x00000320
        /*0118*/ 	.word	0x000000ff
        /*011c*/ 	.word	0x00024050
        /*0120*/ 	.short	0x0100
        /*0122*/ 	.byte	0x06
	.zero		1


	//   ....[1]....
        /*0124*/ 	.word	0x00000330
        /*0128*/ 	.word	0x000000ff
        /*012c*/ 	.word	0x00024060
        /*0130*/ 	.short	0x0100
        /*0132*/ 	.byte	0x06
	.zero		1


	//   ....[2]....
        /*0134*/ 	.word	0x00000340
        /*0138*/ 	.word	0x000000ff
        /*013c*/ 	.word	0x00024058
        /*0140*/ 	.short	0x0100
        /*0142*/ 	.byte	0x06
	.zero		1


	//   ....[3]....
        /*0144*/ 	.word	0x00000350
        /*0148*/ 	.word	0x000000ff
        /*014c*/ 	.word	0x00024068
        /*0150*/ 	.short	0x0100
        /*0152*/ 	.byte	0x06
	.zero		1


	//   ....[4]....
        /*0154*/ 	.word	0x00000480
        /*0158*/ 	.word	0x000000ff
        /*015c*/ 	.word	0x00024000
        /*0160*/ 	.short	0x0100
        /*0162*/ 	.byte	0x06
	.zero		1


	//   ....[5]....
        /*0164*/ 	.word	0x00000490
        /*0168*/ 	.word	0x000000ff
        /*016c*/ 	.word	0x00024028
        /*0170*/ 	.short	0x0100
        /*0172*/ 	.byte	0x06
	.zero		1


	//   ....[6]....
        /*0174*/ 	.word	0x000004a0
        /*0178*/ 	.word	0x000000ff
        /*017c*/ 	.word	0x00024008
        /*0180*/ 	.short	0x0100
        /*0182*/ 	.byte	0x06
	.zero		1


	//   ....[7]....
        /*0184*/ 	.word	0x000004b0
        /*0188*/ 	.word	0x000000ff
        /*018c*/ 	.word	0x00024030
        /*0190*/ 	.short	0x0100
        /*0192*/ 	.byte	0x06
	.zero		1


	//   ....[8]....
        /*0194*/ 	.word	0x000004c0
        /*0198*/ 	.word	0x000000ff
        /*019c*/ 	.word	0x00024010
        /*01a0*/ 	.short	0x0100
        /*01a2*/ 	.byte	0x06
	.zero		1


	//   ....[9]....
        /*01a4*/ 	.word	0x000004d0
        /*01a8*/ 	.word	0x000000ff
        /*01ac*/ 	.word	0x00024038
        /*01b0*/ 	.short	0x0100
        /*01b2*/ 	.byte	0x06
	.zero		1


	//   ....[10]....
        /*01b4*/ 	.word	0x000004e0
        /*01b8*/ 	.word	0x000000ff
        /*01bc*/ 	.word	0x00024018
        /*01c0*/ 	.short	0x0100
        /*01c2*/ 	.byte	0x06
	.zero		1


	//   ....[11]....
        /*01c4*/ 	.word	0x000004f0
        /*01c8*/ 	.word	0x000000ff
        /*01cc*/ 	.word	0x00024040
        /*01d0*/ 	.short	0x0100
        /*01d2*/ 	.byte	0x06
	.zero		1


	//   ....[12]....
        /*01d4*/ 	.word	0x00000500
        /*01d8*/ 	.word	0x000000ff
        /*01dc*/ 	.word	0x00024020
        /*01e0*/ 	.short	0x0100
        /*01e2*/ 	.byte	0x06
	.zero		1


	//   ....[13]....
        /*01e4*/ 	.word	0x00000510
        /*01e8*/ 	.word	0x000000ff
        /*01ec*/ 	.word	0x00024048
        /*01f0*/ 	.short	0x0100
        /*01f2*/ 	.byte	0x06
	.zero		1


	//   ....[14]....
        /*01f4*/ 	.word	0x00000640
        /*01f8*/ 	.word	0x000000ff
        /*01fc*/ 	.word	0x00024070
        /*0200*/ 	.short	0x0100
        /*0202*/ 	.byte	0x06
	.zero		1


	//   ....[15]....
        /*0204*/ 	.word	0x00000650
        /*0208*/ 	.word	0x000000ff
        /*020c*/ 	.word	0x00024080
        /*0210*/ 	.short	0x0100
        /*0212*/ 	.byte	0x06
	.zero		1


	//   ....[16]....
        /*0214*/ 	.word	0x00000660
        /*0218*/ 	.word	0x000000ff
        /*021c*/ 	.word	0x00024078
        /*0220*/ 	.short	0x0100
        /*0222*/ 	.byte	0x06
	.zero		1


	//   ....[17]....
        /*0224*/ 	.word	0x00000670
        /*0228*/ 	.word	0x000000ff
        /*022c*/ 	.word	0x00024088
        /*0230*/ 	.short	0x0100
        /*0232*/ 	.byte	0x06
	.zero		1


	//   ....[18]....
        /*0234*/ 	.word	0x000007b0
        /*0238*/ 	.word	0x000000ff
        /*023c*/ 	.word	0x00024090
        /*0240*/ 	.short	0x0100
        /*0242*/ 	.byte	0x06
	.zero		1


	//   ....[19]....
        /*0244*/ 	.word	0x000007c0
        /*0248*/ 	.word	0x000000ff
        /*024c*/ 	.word	0x00024098
        /*0250*/ 	.short	0x0100
        /*0252*/ 	.byte	0x06
	.zero		1


	//   ....[20]....
        /*0254*/ 	.word	0x000007d0
        /*0258*/ 	.word	0x000000ff
        /*025c*/ 	.word	0x000240a0
        /*0260*/ 	.short	0x0100
        /*0262*/ 	.byte	0x06
	.zero		1


	//   ....[21]....
        /*0264*/ 	.word	0x000007e0
        /*0268*/ 	.word	0x000000ff
        /*026c*/ 	.word	0x000240a8
        /*0270*/ 	.short	0x0100
        /*0272*/ 	.byte	0x06
	.zero		1


	//   ....[22]....
        /*0274*/ 	.word	0x000008e0
        /*0278*/ 	.word	0x000000ff
        /*027c*/ 	.word	0x000240c0
        /*0280*/ 	.short	0x0100
        /*0282*/ 	.byte	0x06
	.zero		1


	//   ....[23]....
        /*0284*/ 	.word	0x000008f0
        /*0288*/ 	.word	0x000000ff
        /*028c*/ 	.word	0x000240d8
        /*0290*/ 	.short	0x0100
        /*0292*/ 	.byte	0x06
	.zero		1


	//   ....[24]....
        /*0294*/ 	.word	0x00000900
        /*0298*/ 	.word	0x000000ff
        /*029c*/ 	.word	0x000240c8
        /*02a0*/ 	.short	0x0100
        /*02a2*/ 	.byte	0x06
	.zero		1


	//   ....[25]....
        /*02a4*/ 	.word	0x00000910
        /*02a8*/ 	.word	0x000000ff
        /*02ac*/ 	.word	0x000240e0
        /*02b0*/ 	.short	0x0100
        /*02b2*/ 	.byte	0x06
	.zero		1


	//   ....[26]....
        /*02b4*/ 	.word	0x00000920
        /*02b8*/ 	.word	0x000000ff
        /*02bc*/ 	.word	0x000240d0
        /*02c0*/ 	.short	0x0100
        /*02c2*/ 	.byte	0x06
	.zero		1


	//   ....[27]....
        /*02c4*/ 	.word	0x00000930
        /*02c8*/ 	.word	0x000000ff
        /*02cc*/ 	.word	0x000240e8
        /*02d0*/ 	.short	0x0100
        /*02d2*/ 	.byte	0x06
	.zero		1


	//   ....[28]....
        /*02d4*/ 	.word	0x00000db0
        /*02d8*/ 	.word	0x000000ff
        /*02dc*/ 	.word	0x00024050
        /*02e0*/ 	.short	0x010a
        /*02e2*/ 	.byte	0x08
	.zero		1


	//   ....[29]....
        /*02e4*/ 	.word	0x00000e30
        /*02e8*/ 	.word	0x000000ff
        /*02ec*/ 	.word	0x00024000
        /*02f0*/ 	.short	0x010a
        /*02f2*/ 	.byte	0x24
	.zero		1


	//   ....[30]....
        /*02f4*/ 	.word	0x00000e80
        /*02f8*/ 	.word	0x000000ff
        /*02fc*/ 	.word	0xfffffff8
        /*0300*/ 	.short	0x010a
        /*0302*/ 	.byte	0x20
	.zero		1


	//   ....[31]....
        /*0304*/ 	.word	0x00003ce0
        /*0308*/ 	.word	0x00000019
        /*030c*/ 	.word	0x00000000
        /*0310*/ 	.short	0x0101
        /*0312*/ 	.byte	0x21
	.zero		1


	//   ....[32]....
        /*0314*/ 	.word	0x00003ec0
        /*0318*/ 	.word	0x000000ff
        /*031c*/ 	.word	0x00024008
        /*0320*/ 	.short	0x010a
        /*0322*/ 	.byte	0x24
	.zero		1


	//   ....[33]....
        /*0324*/ 	.word	0x000041f0
        /*0328*/ 	.word	0x000000ff
        /*032c*/ 	.word	0x00000000
        /*0330*/ 	.short	0x0101
        /*0332*/ 	.byte	0x07
	.zero		1


	//   ....[34]....
        /*0334*/ 	.word	0x00004360
        /*0338*/ 	.word	0x000000ff
        /*033c*/ 	.word	0x00024000
        /*0340*/ 	.short	0x010a
        /*0342*/ 	.byte	0x0a
	.zero		1


	//   ....[35]....
        /*0344*/ 	.word	0x00006400
        /*0348*/ 	.word	0x000000ff
        /*034c*/ 	.word	0x00024000
        /*0350*/ 	.short	0x010a
        /*0352*/ 	.byte	0x07
	.zero		1


	//   ....[36]....
        /*0354*/ 	.word	0x000068c0
        /*0358*/ 	.word	0x000000ff
        /*035c*/ 	.word	0x00024000
        /*0360*/ 	.short	0x010a
        /*0362*/ 	.byte	0x07
	.zero		1


	//   ....[37]....
        /*0364*/ 	.word	0x00006be0
        /*0368*/ 	.word	0x000000ff
        /*036c*/ 	.word	0x00000000
        /*0370*/ 	.short	0x0101
        /*0372*/ 	.byte	0x07
	.zero		1


	//   ....[38]....
        /*0374*/ 	.word	0x00006c90
        /*0378*/ 	.word	0x000000ff
        /*037c*/ 	.word	0x00000000
        /*0380*/ 	.short	0x0101
        /*0382*/ 	.byte	0x04
	.zero		1


	//   ....[39]....
        /*0384*/ 	.word	0x00006e40
        /*0388*/ 	.word	0x000000ff
        /*038c*/ 	.word	0x00024000
        /*0390*/ 	.short	0x010a
        /*0392*/ 	.byte	0x0a
	.zero		1


	//   ....[40]....
        /*0394*/ 	.word	0x000096d0
        /*0398*/ 	.word	0x000000ff
        /*039c*/ 	.word	0x00024000
        /*03a0*/ 	.short	0x010a
        /*03a2*/ 	.byte	0x07
	.zero		1


	//   ....[41]....
        /*03a4*/ 	.word	0x00009c50
        /*03a8*/ 	.word	0x000000ff
        /*03ac*/ 	.word	0x00024000
        /*03b0*/ 	.short	0x010a
        /*03b2*/ 	.byte	0x07
	.zero		1


	//   ....[42]....
        /*03b4*/ 	.word	0x00009f70
        /*03b8*/ 	.word	0x000000ff
        /*03bc*/ 	.word	0x00000000
        /*03c0*/ 	.short	0x0101
        /*03c2*/ 	.byte	0x07
	.zero		1


	//   ....[43]....
        /*03c4*/ 	.word	0x0000a020
        /*03c8*/ 	.word	0x000000ff
        /*03cc*/ 	.word	0x00000000
        /*03d0*/ 	.short	0x0101
        /*03d2*/ 	.byte	0x04
	.zero		1


	//   ....[44]....
        /*03d4*/ 	.word	0x0000a740
        /*03d8*/ 	.word	0x000000ff
        /*03dc*/ 	.word	0x00000008
        /*03e0*/ 	.short	0x010a
        /*03e2*/ 	.byte	0x20
	.zero		1


	//   ....[45]....
        /*03e4*/ 	.word	0x0000b900
        /*03e8*/ 	.word	0x00000000
        /*03ec*/ 	.word	0x00024090
        /*03f0*/ 	.short	0x0101
        /*03f2*/ 	.byte	0x24
	.zero		1


	//   ....[46]....
        /*03f4*/ 	.word	0x0000ba50
        /*03f8*/ 	.word	0x00000004
        /*03fc*/ 	.word	0x00024060
        /*0400*/ 	.short	0x010a
        /*0402*/ 	.byte	0x3f
	.zero		1


	//   ....[47]....
        /*0404*/ 	.word	0x0000bd70
        /*0408*/ 	.word	0x00000005
        /*040c*/ 	.word	0x00024028
        /*0410*/ 	.short	0x010a
        /*0412*/ 	.byte	0x3f
	.zero		1


	//   ....[48]....
        /*0414*/ 	.word	0x0000c090
        /*0418*/ 	.word	0x00000005
        /*041c*/ 	.word	0x00024060
        /*0420*/ 	.short	0x010a
        /*0422*/ 	.byte	0x3f
	.zero		1


	//   ....[49]....
        /*0424*/ 	.word	0x0000c3e0
        /*0428*/ 	.word	0x00000004
        /*042c*/ 	.word	0x00024028
        /*0430*/ 	.short	0x010a
        /*0432*/ 	.byte	0x3f
	.zero		1


	//   ....[50]....
        /*0434*/ 	.word	0x0000c7f0
        /*0438*/ 	.word	0x00000006
        /*043c*/ 	.word	0x00024028
        /*0440*/ 	.short	0x010a
        /*0442*/ 	.byte	0x3f
	.zero		1


	//   ....[51]....
        /*0444*/ 	.word	0x0000cb40
        /*0448*/ 	.word	0x00000006
        /*044c*/ 	.word	0x00024028
        /*0450*/ 	.short	0x010a
        /*0452*/ 	.byte	0x3f
	.zero		1


	//   ....[52]....
        /*0454*/ 	.word	0x0000ce80
        /*0458*/ 	.word	0x00000005
        /*045c*/ 	.word	0x00024050
        /*0460*/ 	.short	0x010a
        /*0462*/ 	.byte	0x3f
	.zero		1


	//   ....[53]....
        /*0464*/ 	.word	0x0000cee0
        /*0468*/ 	.word	0x00000005
        /*046c*/ 	.word	0x00024000
        /*0470*/ 	.short	0x010a
        /*0472*/ 	.byte	0x3f
	.zero		1


	//   ....[54]....
        /*0474*/ 	.word	0x0000cf40
        /*0478*/ 	.word	0x00000005
        /*047c*/ 	.word	0xfffffff8
        /*0480*/ 	.short	0x010a
        /*0482*/ 	.byte	0x3f
	.zero		1


	//   ....[55]....
        /*0484*/ 	.word	0x0000cfa0
        /*0488*/ 	.word	0x00000009
        /*048c*/ 	.word	0x00024008
        /*0490*/ 	.short	0x010a
        /*0492*/ 	.byte	0x3f
	.zero		1


	//   ....[56]....
        /*0494*/ 	.word	0x0000d000
        /*0498*/ 	.word	0x00000005
        /*049c*/ 	.word	0x00024000
        /*04a0*/ 	.short	0x010a
        /*04a2*/ 	.byte	0x3f
	.zero		1


	//   ....[57]....
        /*04a4*/ 	.word	0x0000d060
        /*04a8*/ 	.word	0x00000008
        /*04ac*/ 	.word	0x00024000
        /*04b0*/ 	.short	0x010a
        /*04b2*/ 	.byte	0x3f
	.zero		1


	//   ....[58]....
        /*04b4*/ 	.word	0x0000d0c0
        /*04b8*/ 	.word	0x00000005
        /*04bc*/ 	.word	0x00024000
        /*04c0*/ 	.short	0x010a
        /*04c2*/ 	.byte	0x3f
	.zero		1


	//   ....[59]....
        /*04c4*/ 	.word	0x0000d120
        /*04c8*/ 	.word	0x00000009
        /*04cc*/ 	.word	0x00024000
        /*04d0*/ 	.short	0x010a
        /*04d2*/ 	.byte	0x3f
	.zero		1


	//   ....[60]....
        /*04d4*/ 	.word	0x0000d180
        /*04d8*/ 	.word	0x00000003
        /*04dc*/ 	.word	0x00000008
        /*04e0*/ 	.short	0x010a
        /*04e2*/ 	.byte	0x3f
	.zero		1


	//   ....[61]....
        /*04e4*/ 	.word	0x0000d1d0
        /*04e8*/ 	.word	0x00000004
        /*04ec*/ 	.word	0x00024060
        /*04f0*/ 	.short	0x010a
        /*04f2*/ 	.byte	0x3f
	.zero		1


	//   ....[62]....
        /*04f4*/ 	.word	0x0000d220
        /*04f8*/ 	.word	0x00000005
        /*04fc*/ 	.word	0x00024028
        /*0500*/ 	.short	0x010a
        /*0502*/ 	.byte	0x3f
	.zero		1


	//   ....[63]....
        /*0504*/ 	.word	0x0000d270
        /*0508*/ 	.word	0x00000005
        /*050c*/ 	.word	0x00024060
        /*0510*/ 	.short	0x010a
        /*0512*/ 	.byte	0x3f
	.zero		1


	//   ....[64]....
        /*0514*/ 	.word	0x0000d2c0
        /*0518*/ 	.word	0x00000004
        /*051c*/ 	.word	0x00024028
        /*0520*/ 	.short	0x010a
        /*0522*/ 	.byte	0x3f
	.zero		1


	//   ....[65]....
        /*0524*/ 	.word	0x0000d310
        /*0528*/ 	.word	0x00000006
        /*052c*/ 	.word	0x00024028
        /*0530*/ 	.short	0x010a
        /*0532*/ 	.byte	0x3f
	.zero		1


	//   ....[66]....
        /*0534*/ 	.word	0x0000d360
        /*0538*/ 	.word	0x00000006
        /*053c*/ 	.word	0x00024028
        /*0540*/ 	.short	0x010a
        /*0542*/ 	.byte	0x3f
	.zero		1


	//----- nvinfo : EIATTR_NUM_MBARRIERS
	.align		4
.L_38:
        /*0544*/ 	.byte	0x03, 0x38
        /*0546*/ 	.short	0x001c


	//----- nvinfo : EIATTR_EXIT_INSTR_OFFSETS
	.align		4
        /*0548*/ 	.byte	0x04, 0x1c
        /*054a*/ 	.short	(.L_40 - .L_39)


	//   ....[0]....
.L_39:
        /*054c*/ 	.word	0x000009d0


	//   ....[1]....
        /*0550*/ 	.word	0x0000b910


	//   ....[2]....
        /*0554*/ 	.word	0x0000b950


	//   ....[3]....
        /*0558*/ 	.word	0x0000c6c0


	//   ....[4]....
        /*055c*/ 	.word	0x0000ce60


	//----- nvinfo : EIATTR_MAX_THREADS
	.align		4
.L_40:
        /*0560*/ 	.byte	0x04, 0x05
        /*0562*/ 	.short	(.L_42 - .L_41)
.L_41:
        /*0564*/ 	.word	0x00000180
        /*0568*/ 	.word	0x00000001
        /*056c*/ 	.word	0x00000001


	//----- nvinfo : EIATTR_CRS_STACK_SIZE
	.align		4
.L_42:
        /*0570*/ 	.byte	0x04, 0x1e
        /*0572*/ 	.short	(.L_44 - .L_43)
.L_43:
        /*0574*/ 	.word	0x00000000


	//----- nvinfo : EIATTR_CBANK_PARAM_SIZE
	.align		4
.L_44:
        /*0578*/ 	.byte	0x03, 0x19
        /*057a*/ 	.short	0x0870


	//----- nvinfo : EIATTR_PARAM_CBANK
	.align		4
        /*057c*/ 	.byte	0x04, 0x0a
        /*057e*/ 	.short	(.L_46 - .L_45)
	.align		4
.L_45:
        /*0580*/ 	.word	index@(.nv.constant0._ZN7cutlass13device_kernelINS_4fmha6kernel28FmhaKernelTmaWarpSpecializedINS1_10collective30FmhaMainloopTmaWarpSpecializedINS_10bfloat16_tEffN4cute5tupleIJNS7_1CILi128EEESA_NS9_ILi96EEEEEENS8_IJiNS9_ILi1EEENS8_IJiiEEEEEESF_SF_NS4_14ResidualFusionEJEEENS4_15FmhaFwdEpilogueIS6_fNS8_IJNS9_ILi64EEESB_SA_EEEEENS2_23IndividualTileSchedulerEJEEEEEvNT_6ParamsE)
        /*0584*/ 	.short	0x0210
        /*0586*/ 	.short	0x0870


	//----- nvinfo : EIATTR_SW_WAR
	.align		4
.L_46:
        /*0588*/ 	.byte	0x04, 0x36
        /*058a*/ 	.short	(.L_48 - .L_47)
.L_47:
        /*058c*/ 	.word	0x00000008
.L_48:


//--------------------- .nv.callgraph             --------------------------
	.section	.nv.callgraph,"",@"SHT_CUDA_CALLGRAPH"
	.align	4
	.sectionentsize	8
	.align		4
        /*0000*/ 	.word	0x00000000
	.align		4
        /*0004*/ 	.word	0xffffffff
	.align		4
        /*0008*/ 	.word	index@(_ZN7cutlass13device_kernelINS_4fmha6kernel28FmhaKernelTmaWarpSpecializedINS1_10collective30FmhaMainloopTmaWarpSpecializedINS_10bfloat16_tEffN4cute5tupleIJNS7_1CILi128EEESA_NS9_ILi96EEEEEENS8_IJiNS9_ILi1EEENS8_IJiiEEEEEESF_SF_NS4_14ResidualFusionEJEEENS4_15FmhaFwdEpilogueIS6_fNS8_IJNS9_ILi64EEESB_SA_EEEEENS2_23IndividualTileSchedulerEJEEEEEvNT_6ParamsE)
	.align		4
        /*000c*/ 	.word	index@(__assertfail)
	.align		4
        /*0010*/ 	.word	0x00000000
	.align		4
        /*0014*/ 	.word	0xfffffffe
	.align		4
        /*0018*/ 	.word	0x00000000
	.align		4
        /*001c*/ 	.word	0xfffffffd
	.align		4
        /*0020*/ 	.word	0x00000000
	.align		4
        /*0024*/ 	.word	0xfffffffc


//--------------------- .nv.constant4             --------------------------
	.section	.nv.constant4,"a",@progbits
	.align	8
	.align		8
.nv.constant4:
        /*0000*/ 	.dword	__assertfail
	.align		8
        /*0008*/ 	.dword	__unnamed_1
	.align		8
        /*0010*/ 	.dword	__unnamed_2
	.align		8
        /*0018*/ 	.dword	_ZN39_INTERNAL_6c639edc_4_k_cu_bd62ba25_29564cuda3std3__45__cpo5beginE
	.align		8
        /*0020*/ 	.dword	_ZN39_INTERNAL_6c639edc_4_k_cu_bd62ba25_29564cuda3std3__45__cpo3endE
	.align		8
        /*0028*/ 	.dword	_ZN39_INTERNAL_6c639edc_4_k_cu_bd62ba25_29564cuda3std3__45__cpo6cbeginE
	.align		8
        /*0030*/ 	.dword	_ZN39_INTERNAL_6c639edc_4_k_cu_bd62ba25_29564cuda3std3__45__cpo4cendE
	.align		8
        /*0038*/ 	.dword	_ZN39_INTERNAL_6c639edc_4_k_cu_bd62ba25_29564cuda3std3__441_GLOBAL__N__6c639edc_4_k_cu_bd62ba25_29566ignoreE
	.align		8
        /*0040*/ 	.dword	_ZN39_INTERNAL_6c639edc_4_k_cu_bd62ba25_29564cuda3std3__419piecewise_constructE
	.align		8
        /*0048*/ 	.dword	_ZN39_INTERNAL_6c639edc_4_k_cu_bd62ba25_29564cuda3std3__48in_placeE
	.align		8
        /*0050*/ 	.dword	_ZN39_INTERNAL_6c639edc_4_k_cu_bd62ba25_29564cuda3std6ranges3__45__cpo4swapE
	.align		8
        /*0058*/ 	.dword	_ZN39_INTERNAL_6c639edc_4_k_cu_bd62ba25_29564cuda3std6ranges3__45__cpo9iter_moveE
	.align		8
        /*0060*/ 	.dword	_ZN39_INTERNAL_6c639edc_4_k_cu_bd62ba25_29564cute7productE
	.align		8
        /*0068*/ 	.dword	_ZN39_INTERNAL_6c639edc_4_k_cu_bd62ba25_29564cute1_E
	.align		8
        /*0070*/ 	.dword	$str$24
	.align		8
        /*0078*/ 	.dword	$str$25


//--------------------- .text._ZN7cutlass13device_kernelINS_4fmha6kernel28FmhaKernelTmaWarpSpecializedINS1_10collective30FmhaMainloopTmaWarpSpecializedINS_10bfloat16_tEffN4cute5tupleIJNS7_1CILi128EEESA_NS9_ILi96EEEEEENS8_IJiNS9_ILi1EEENS8_IJiiEEEEEESF_SF_NS4_14ResidualFusionEJEEENS4_15FmhaFwdEpilogueIS6_fNS8_IJNS9_ILi64EEESB_SA_EEEEENS2_23IndividualTileSchedulerEJEEEEEvNT_6ParamsE --------------------------
	.section	.text._ZN7cutlass13device_kernelINS_4fmha6kernel28FmhaKernelTmaWarpSpecializedINS1_10collective30FmhaMainloopTmaWarpSpecializedINS_10bfloat16_tEffN4cute5tupleIJNS7_1CILi128EEESA_NS9_ILi96EEEEEENS8_IJiNS9_ILi1EEENS8_IJiiEEEEEESF_SF_NS4_14ResidualFusionEJEEENS4_15FmhaFwdEpilogueIS6_fNS8_IJNS9_ILi64EEESB_SA_EEEEENS2_23IndividualTileSchedulerEJEEEEEvNT_6ParamsE,"ax",@progbits
	.align	128
.text._ZN7cutlass13device_kernelINS_4fmha6kernel28FmhaKernelTmaWarpSpecializedINS1_10collective30FmhaMainloopTmaWarpSpecializedINS_10bfloat16_tEffN4cute5tupleIJNS7_1CILi128EEESA_NS9_ILi96EEEEEENS8_IJiNS9_ILi1EEENS8_IJiiEEEEEESF_SF_NS4_14ResidualFusionEJEEENS4_15FmhaFwdEpilogueIS6_fNS8_IJNS9_ILi64EEESB_SA_EEEEENS2_23IndividualTileSchedulerEJEEEEEvNT_6ParamsE:
        .type           _ZN7cutlass13device_kernelINS_4fmha6kernel28FmhaKernelTmaWarpSpecializedINS1_10collective30FmhaMainloopTmaWarpSpecializedINS_10bfloat16_tEffN4cute5tupleIJNS7_1CILi128EEESA_NS9_ILi96EEEEEENS8_IJiNS9_ILi1EEENS8_IJiiEEEEEESF_SF_NS4_14ResidualFusionEJEEENS4_15FmhaFwdEpilogueIS6_fNS8_IJNS9_ILi64EEESB_SA_EEEEENS2_23IndividualTileSchedulerEJEEEEEvNT_6ParamsE,@function
        .size           _ZN7cutlass13device_kernelINS_4fmha6kernel28FmhaKernelTmaWarpSpecializedINS1_10collective30FmhaMainloopTmaWarpSpecializedINS_10bfloat16_tEffN4cute5tupleIJNS7_1CILi128EEESA_NS9_ILi96EEEEEENS8_IJiNS9_ILi1EEENS8_IJiiEEEEEESF_SF_NS4_14ResidualFusionEJEEENS4_15FmhaFwdEpilogueIS6_fNS8_IJNS9_ILi64EEESB_SA_EEEEENS2_23IndividualTileSchedulerEJEEEEEvNT_6ParamsE,(.L_x_121 - _ZN7cutlass13device_kernelINS_4fmha6kernel28FmhaKernelTmaWarpSpecializedINS1_10collective30FmhaMainloopTmaWarpSpecializedINS_10bfloat16_tEffN4cute5tupleIJNS7_1CILi128EEESA_NS9_ILi96EEEEEENS8_IJiNS9_ILi1EEENS8_IJiiEEEEEESF_SF_NS4_14ResidualFusionEJEEENS4_15FmhaFwdEpilogueIS6_fNS8_IJNS9_ILi64EEESB_SA_EEEEENS2_23IndividualTileSchedulerEJEEEEEvNT_6ParamsE)
        .other          _ZN7cutlass13device_kernelINS_4fmha6kernel28FmhaKernelTmaWarpSpecializedINS1_10collective30FmhaMainloopTmaWarpSpecializedINS_10bfloat16_tEffN4cute5tupleIJNS7_1CILi128EEESA_NS9_ILi96EEEEEENS8_IJiNS9_ILi1EEENS8_IJiiEEEEEESF_SF_NS4_14ResidualFusionEJEEENS4_15FmhaFwdEpilogueIS6_fNS8_IJNS9_ILi64EEESB_SA_EEEEENS2_23IndividualTileSchedulerEJEEEEEvNT_6ParamsE,@"STO_CUDA_ENTRY STV_DEFAULT"
_ZN7cutlass13device_kernelINS_4fmha6kernel28FmhaKernelTmaWarpSpecializedINS1_10collective30FmhaMainloopTmaWarpSpecializedINS_10bfloat16_tEffN4cute5tupleIJNS7_1CILi128EEESA_NS9_ILi96EEEEEENS8_IJiNS9_ILi1EEENS8_IJiiEEEEEESF_SF_NS4_14ResidualFusionEJEEENS4_15FmhaFwdEpilogueIS6_fNS8_IJNS9_ILi64EEESB_SA_EEEEENS2_23IndividualTileSchedulerEJEEEEEvNT_6ParamsE:
[----:B------:R-:W1:Y:S01]  /*0000*/  LDC R1, c[0x0][0x28] ;  /* 0x00000a00ff017b82 */ /* 0x000e620000000800 */
[----:B------:R-:W2:Y:S01]  /*0010*/  S2R R0, SR_TID.X ;  /* 0x0000000000007919 */ /* 0x000ea20000002100 */
[----:B------:R-:W-:Y:S01]  /*0020*/  ELECT P1, URZ, PT ;  /* 0x00000000003f782f */ /* 0x000fe20003820000 */
[----:B------:R-:W-:Y:S01]  /*0030*/  BSSY B0, `(.L_x_0) ;  /* 0x0000017000007945 */ /* 0x000fe20003800000 */
[----:B--2---:R-:W-:-:S05]  /*0040*/  SHF.R.U32.HI R2, RZ, 0x5, R0 ;  /* 0x00000005ff027819 */ /* 0x004fca0000011600 */
[----:B------:R-:W2:Y:S02]  /*0050*/  SHFL.IDX PT, R3, R2, RZ, 0x1f ;  /* 0x00001fff02037589 */ /* 0x000ea400000e0000 */
[----:B--2---:R-:W-:Y:S02]  /*0060*/  R2UR UR4, R3 ;  /* 0x00000000030472ca */ /* 0x004fe400000e0000 */
[----:B------:R-:W-:-:S06]  /*0070*/  SHF.R.U32.HI R3, RZ, 0x7, R0 ;  /* 0x00000007ff037819 */ /* 0x000fcc0000011600 */
[----:B------:R-:W2:Y:S05]  /*0080*/  SHFL.IDX PT, R3, R3, RZ, 0x1f ;  /* 0x00001fff03037589 */ /* 0x000eaa00000e0000 */
[----:B------:R-:W-:Y:S02]  /*0090*/  USHF.R.S32.HI UR5, URZ, 0x1f, UR4 ;  /* 0x0000001f3f057899 */ /* 0x000fe40008011404 */
[----:B------:R-:W-:Y:S02]  /*00a0*/  ISETP.NE.OR P0, PT, RZ, UR4, !P1 ;  /* 0x00000004ff007c0c */ /* 0x000fe4000cf05670 */
[----:B------:R-:W-:-:S04]  /*00b0*/  ULEA.HI UR5, UR5, UR4, URZ, 0x2 ;  /* 0x0000000405057291 */ /* 0x000fc8000f8f103f */
[----:B------:R-:W-:-:S04]  /*00c0*/  ULOP3.LUT UR5, UR5, 0xfffffffc, URZ, 0xc0, !UPT ;  /* 0xfffffffc05057892 */ /* 0x000fc8000f8ec03f */
[----:B------:R-:W-:-:S03]  /*00d0*/  UIADD3 UR5, UR4, -UR5, URZ ;  /* 0x8000000504057290 */ /* 0x000fc6000fffe03f */
[----:B-1----:R-:W-:Y:S09]  /*00e0*/  @P0 BRA `(.L_x_1) ;  /* 0x00000000002c0947 */ /* 0x002ff20003800000 */
[----:B------:R-:W-:Y:S02]  /*00f0*/  ULDC.64 UR6, c[0x0][0x198] ;  /* 0x0000660000067ab9 */ /* 0x000fe40000000a00 */
[----:B------:R-:W-:Y:S02]  /*0100*/  UIADD3 UR8, UP0, UR6, 0xf0, URZ ;  /* 0x000000f006087890 */ /* 0x000fe4000ff1e03f */
[----:B------:R-:W-:Y:S02]  /*0110*/  UIADD3 UR10, UP1, UR6, 0x1f0, URZ ;  /* 0x000001f0060a7890 */ /* 0x000fe4000ff3e03f */
[----:B------:R-:W-:Y:S02]  /*0120*/  UIADD3 UR6, UP2, UR6, 0x2f0, URZ ;  /* 0x000002f006067890 */ /* 0x000fe4000ff5e03f */
[----:B------:R-:W-:Y:S02]  /*0130*/  UIADD3.X UR9, URZ, UR7, URZ, UP0, !UPT ;  /* 0x000000073f097290 */ /* 0x000fe400087fe43f */
[----:B------:R-:W-:-:S02]  /*0140*/  UIADD3.X UR11, URZ, UR7, URZ, UP1, !UPT ;  /* 0x000000073f0b7290 */ /* 0x000fc40008ffe43f */
[----:B------:R-:W-:-:S05]  /*0150*/  UIADD3.X UR7, URZ, UR7, URZ, UP2, !UPT ;  /* 0x000000073f077290 */ /* 0x000fca00097fe43f */
[----:B------:R1:W-:Y:S02]  /*0160*/  UTMACCTL.PF [UR8] ;  /* 0x00000000080079b9 */ /* 0x0003e40008040000 */
[----:B------:R1:W-:Y:S02]  /*0170*/  UTMACCTL.PF [UR10] ;  /* 0x000000000a0079b9 */ /* 0x0003e40008040000 */
[----:B------:R1:W-:Y:S02]  /*0180*/  UTMACCTL.PF [UR6] ;  /* 0x00000000060079b9 */ /* 0x0003e40008040000 */
[----:B-1----:R-:W-:Y:S01]  /*0190*/  NOP ;  /* 0x0000000000007918 */ /* 0x002fe20000000000 */
.L_x_1:
[----:B------:R-:W-:Y:S05]  /*01a0*/  BSYNC B0 ;  /* 0x0000000000007941 */ /* 0x000fea0003800000 */
.L_x_0:
[----:B------:R-:W1:Y:S01]  /*01b0*/  SHFL.IDX PT, R4, R2, RZ, 0x1f ;  /* 0x00001fff02047589 */ /* 0x000e6200000e0000 */
[----:B--2---:R-:W-:Y:S01]  /*01c0*/  R2UR UR37, R3 ;  /* 0x00000000032572ca */ /* 0x004fe200000e0000 */
[----:B------:R-:W-:-:S12]  /*01d0*/  UISETP.NE.AND UP0, UPT, UR5, 0x1, UPT ;  /* 0x000000010500788c */ /* 0x000fd8000bf05270 */
[----:B------:R-:W-:Y:S02]  /*01e0*/  UIADD3 UR7, UR37, -0x1, URZ ;  /* 0xffffffff25077890 */ /* 0x000fe4000fffe03f */
[----:B------:R-:W-:Y:S02]  /*01f0*/  UISETP.EQ.AND UP0, UPT, UR37, URZ, !UP0 ;  /* 0x0000003f2500728c */ /* 0x000fe4000c702270 */
[----:B------:R-:W-:Y:S02]  /*0200*/  UISETP.GE.U32.AND UP1, UPT, UR7, 0x4, UPT ;  /* 0x000000040700788c */ /* 0x000fe4000bf26070 */
[----:B------:R-:W-:Y:S01]  /*0210*/  USEL UR4, URZ, 0x1, !UP0 ;  /* 0x000000013f047887 */ /* 0x000fe2000c000000 */
[----:B-1----:R-:W-:-:S03]  /*0220*/  ISETP.NE.AND P0, PT, R4, RZ, PT ;  /* 0x000000ff0400720c */ /* 0x002fc60003f05270 */
[----:B------:R-:W-:-:S10]  /*0230*/  USEL UR4, UR4, 0x2, UP1 ;  /* 0x0000000204047887 */ /* 0x000fd40008800000 */
[----:B------:R-:W-:Y:S05]  /*0240*/  @P0 BRA `(.L_x_2) ;  /* 0x0000000000480947 */ /* 0x000fea0003800000 */
[----:B------:R-:W1:Y:S01]  /*0250*/  S2UR UR8, SR_CgaCtaId ;  /* 0x00000000000879c3 */ /* 0x000e620000008800 */
[----:B------:R-:W-:Y:S01]  /*0260*/  UMOV UR6, 0x400 ;  /* 0x0000040000067882 */ /* 0x000fe20000000000 */
[----:B------:R-:W-:Y:S01]  /*0270*/  UMOV UR9, 0x1 ;  /* 0x0000000100097882 */ /* 0x000fe20000000000 */
[----:B------:R-:W-:Y:S01]  /*0280*/  UMOV UR10, 0x80 ;  /* 0x00000080000a7882 */ /* 0x000fe20000000000 */
[----:B------:R-:W-:Y:S01]  /*0290*/  ELECT P0, URZ, PT ;  /* 0x00000000003f782f */ /* 0x000fe20003800000 */
[----:B------:R-:W-:-:S04]  /*02a0*/  UIADD3 UR10, -UR10, 0x100000, URZ ;  /* 0x001000000a0a7890 */ /* 0x000fc8000fffe13f */
[----:B------:R-:W-:Y:S02]  /*02b0*/  USHF.L.U32 UR11, UR10, 0xb, URZ ;  /* 0x0000000b0a0b7899 */ /* 0x000fe4000800063f */
[----:B------:R-:W-:Y:S02]  /*02c0*/  USHF.L.U32 UR10, UR10, 0x1, URZ ;  /* 0x000000010a0a7899 */ /* 0x000fe4000800063f */
[----:B-1----:R-:W-:Y:S02]  /*02d0*/  ULEA UR6, UR8, UR6, 0x18 ;  /* 0x0000000608067291 */ /* 0x002fe4000f8ec03f */
[----:B------:R-:W-:-:S04]  /*02e0*/  UIADD3 UR8, -UR9, 0x100000, URZ ;  /* 0x0010000009087890 */ /* 0x000fc8000fffe13f */
[----:B------:R-:W-:Y:S02]  /*02f0*/  USHF.L.U32 UR9, UR8, 0xb, URZ ;  /* 0x0000000b08097899 */ /* 0x000fe4000800063f */
[----:B------:R-:W-:Y:S01]  /*0300*/  USHF.L.U32 UR8, UR8, 0x1, URZ ;  /* 0x0000000108087899 */ /* 0x000fe2000800063f */
[----:B------:R-:W1:Y:S11]  /*0310*/  FENCE.VIEW.ASYNC.S ;  /* 0x00000000000073c6 */ /* 0x000e760000000000 */
[----:B-1----:R1:W2:Y:S01]  /*0320*/  SYNCS.EXCH.64 URZ, [UR6+0x24050], UR8 ;  /* 0x02405008063f75b2 */ /* 0x0022a20008000100 */
[----:B------:R1:W3:Y:S01]  /*0330*/  SYNCS.EXCH.64 URZ, [UR6+0x24060], UR10 ;  /* 0x0240600a063f75b2 */ /* 0x0002e20008000100 */
[----:B------:R1:W4:Y:S01]  /*0340*/  SYNCS.EXCH.64 URZ, [UR6+0x24058], UR8 ;  /* 0x02405808063f75b2 */ /* 0x0003220008000100 */
[----:B------:R1:W1:Y:S01]  /*0350*/  SYNCS.EXCH.64 URZ, [UR6+0x24068], UR10 ;  /* 0x0240680a063f75b2 */ /* 0x0002620008000100 */
[----:B------:R-:W-:Y:S01]  /*0360*/  NOP ;  /* 0x0000000000007918 */ /* 0x000fe20000000000 */
.L_x_2:
[----:B------:R-:W5:Y:S01]  /*0370*/  SHFL.IDX PT, R3, R2, RZ, 0x1f ;  /* 0x00001fff02037589 */ /* 0x000f6200000e0000 */
[----:B------:R-:W-:Y:S01]  /*0380*/  NOP ;  /* 0x0000000000007918 */ /* 0x000fe20000000000 */
[----:B-----5:R-:W-:-:S13]  /*0390*/  ISETP.NE.AND P0, PT, R3, RZ, PT ;  /* 0x000000ff0300720c */ /* 0x020fda0003f05270 */
[----:B------:R-:W-:Y:S05]  /*03a0*/  @P0 BRA `(.L_x_3) ;  /* 0x0000000000600947 */ /* 0x000fea0003800000 */
[----:B-1----:R-:W1:Y:S01]  /*03b0*/  S2UR UR8, SR_CgaCtaId ;  /* 0x00000000000879c3 */ /* 0x002e620000008800 */
[----:B------:R-:W-:Y:S01]  /*03c0*/  UMOV UR6, 0x400 ;  /* 0x0000040000067882 */ /* 0x000fe20000000000 */
[----:B------:R-:W-:Y:S01]  /*03d0*/  UMOV UR10, 0x1 ;  /* 0x00000001000a7882 */ /* 0x000fe20000000000 */
[----:B------:R-:W-:Y:S01]  /*03e0*/  UMOV UR9, 0x100 ;  /* 0x0000010000097882 */ /* 0x000fe20000000000 */
[----:B------:R-:W-:-:S04]  /*03f0*/  UIADD3 UR10, -UR10, 0x100000, URZ ;  /* 0x001000000a0a7890 */ /* 0x000fc8000fffe13f */
[----:B------:R-:W-:Y:S02]  /*0400*/  USHF.L.U32 UR11, UR10, 0xb, URZ ;  /* 0x0000000b0a0b7899 */ /* 0x000fe4000800063f */
[----:B------:R-:W-:Y:S01]  /*0410*/  USHF.L.U32 UR10, UR10, 0x1, URZ ;  /* 0x000000010a0a7899 */ /* 0x000fe2000800063f */
[----:B------:R-:W-:Y:S01]  /*0420*/  ELECT P0, URZ, PT ;  /* 0x00000000003f782f */ /* 0x000fe20003800000 */
[----:B-1----:R-:W-:Y:S02]  /*0430*/  ULEA UR6, UR8, UR6, 0x18 ;  /* 0x0000000608067291 */ /* 0x002fe4000f8ec03f */
[----:B------:R-:W-:-:S04]  /*0440*/  UIADD3 UR8, -UR9, 0x100000, URZ ;  /* 0x0010000009087890 */ /* 0x000fc8000fffe13f */
[----:B------:R-:W-:Y:S02]  /*0450*/  USHF.L.U32 UR9, UR8, 0xb, URZ ;  /* 0x0000000b08097899 */ /* 0x000fe4000800063f */
[----:B------:R-:W-:Y:S01]  /*0460*/  USHF.L.U32 UR8, UR8, 0x1, URZ ;  /* 0x0000000108087899 */ /* 0x000fe2000800063f */
[----:B------:R-:W1:Y:S03]  /*0470*/  FENCE.VIEW.ASYNC.S ;  /* 0x00000000000073c6 */ /* 0x000e660000000000 */
[----:B-1----:R1:W1:Y:S08]  /*0480*/  SYNCS.EXCH.64 URZ, [UR6+0x24000], UR10 ;  /* 0x0240000a063f75b2 */ /* 0x0022700008000100 */
[----:B------:R1:W1:Y:S01]  /*0490*/  SYNCS.EXCH.64 URZ, [UR6+0x24028], UR8 ;  /* 0x02402808063f75b2 */ /* 0x0002620008000100 */
        /* <DEDUP_REMOVED lines=8> */
[----:B------:R-:W-:Y:S01]  /*0520*/  NOP ;  /* 0x0000000000007918 */ /* 0x000fe20000000000 */
.L_x_3:
        /* <DEDUP_REMOVED lines=21> */
[----:B------:R-:W-:Y:S01]  /*0680*/  NOP ;  /* 0x0000000000007918 */ /* 0x000fe20000000000 */
.L_x_4:
[----:B------:R-:W5:Y:S01]  /*0690*/  SHFL.IDX PT, R3, R2, RZ, 0x1f ;  /* 0x00001fff02037589 */ /* 0x000f6200000e0000 */
[----:B------:R-:W-:Y:S01]  /*06a0*/  ELECT P0, URZ, PT ;  /* 0x00000000003f782f */ /* 0x000fe20003800000 */
[----:B------:R-:W-:Y:S01]  /*06b0*/  NOP ;  /* 0x0000000000007918 */ /* 0x000fe20000000000 */
[----:B-1----:R-:W-:Y:S02]  /*06c0*/  UMOV UR8, 0x80 ;  /* 0x0000008000087882 */ /* 0x002fe40000000000 */
[C---:B-----5:R-:W-:Y:S02]  /*06d0*/  ISETP.NE.OR P0, PT, R3.reuse, RZ, !P0 ;  /* 0x000000ff0300720c */ /* 0x060fe40004705670 */
[----:B------:R-:W-:-:S11]  /*06e0*/  ISETP.NE.AND P2, PT, R3, RZ, PT ;  /* 0x000000ff0300720c */ /* 0x000fd60003f45270 */
[----:B------:R-:W-:Y:S01]  /*06f0*/  VOTEU.ALL UP0, P0 ;  /* 0x00000000003f7886 */ /* 0x000fe20000000000 */
[----:B------:R-:W-:Y:S01]  /*0700*/  VOTEU.ALL UP2, P0 ;  /* 0x00000000003f7886 */ /* 0x000fe20000040000 */
[----:B------:R-:W-:Y:S01]  /*0710*/  VOTEU.ALL UP3, P0 ;  /* 0x00000000003f7886 */ /* 0x000fe20000060000 */
[----:B------:R-:W-:Y:S02]  /*0720*/  VOTEU.ALL UP4, P0 ;  /* 0x00000000003f7886 */ /* 0x000fe40000080000 */
[----:B------:R-:W1:Y:S01]  /*0730*/  @!UP0 S2UR UR10, SR_CgaCtaId ;  /* 0x00000000000a89c3 */ /* 0x000e620000008800 */
[----:B------:R-:W-:Y:S01]  /*0740*/  @!UP0 UMOV UR6, 0x400 ;  /* 0x0000040000068882 */ /* 0x000fe20000000000 */
[----:B------:R-:W-:-:S04]  /*0750*/  @!UP0 UIADD3 UR8, -UR8, 0x100000, URZ ;  /* 0x0010000008088890 */ /* 0x000fc8000fffe13f */
[----:B------:R-:W-:Y:S02]  /*0760*/  @!UP0 USHF.L.U32 UR9, UR8, 0xb, URZ ;  /* 0x0000000b08098899 */ /* 0x000fe4000800063f */
[----:B------:R-:W-:Y:S02]  /*0770*/  @!UP0 USHF.L.U32 UR8, UR8, 0x1, URZ ;  /* 0x0000000108088899 */ /* 0x000fe4000800063f */
[----:B-1----:R-:W-:Y:S01]  /*0780*/  @!UP0 ULEA UR6, UR10, UR6, 0x18 ;  /* 0x000000060a068291 */ /* 0x002fe2000f8ec03f */
[----:B------:R-:W-:Y:S01]  /*0790*/  VOTEU.ALL UP0, P0 ;  /* 0x00000000003f7886 */ /* 0x000fe20000000000 */
[----:B------:R-:W1:Y:S10]  /*07a0*/  FENCE.VIEW.ASYNC.S ;  /* 0x00000000000073c6 */ /* 0x000e740000000000 */
[----:B-1----:R1:W1:Y:S01]  /*07b0*/  @!UP0 SYNCS.EXCH.64 URZ, [UR6+0x24090], UR8 ;  /* 0x02409008063f85b2 */ /* 0x0022620008000100 */
[----:B------:R1:W1:Y:S01]  /*07c0*/  @!UP2 SYNCS.EXCH.64 URZ, [UR6+0x24098], UR8 ;  /* 0x02409808063fa5b2 */ /* 0x0002620008000100 */
[----:B------:R1:W1:Y:S01]  /*07d0*/  @!UP3 SYNCS.EXCH.64 URZ, [UR6+0x240a0], UR8 ;  /* 0x0240a008063fb5b2 */ /* 0x0002620008000100 */
[----:B------:R1:W1:Y:S01]  /*07e0*/  @!UP4 SYNCS.EXCH.64 URZ, [UR6+0x240a8], UR8 ;  /* 0x0240a808063fc5b2 */ /* 0x0002620008000100 */
[----:B------:R-:W-:Y:S01]  /*07f0*/  NOP ;  /* 0x0000000000007918 */ /* 0x000fe20000000000 */
[----:B------:R-:W-:Y:S05]  /*0800*/  @P2 BRA `(.L_x_5) ;  /* 0x0000000000502947 */ /* 0x000fea0003800000 */
[----:B-1----:R-:W1:Y:S01]  /*0810*/  S2UR UR8, SR_CgaCtaId ;  /* 0x00000000000879c3 */ /* 0x002e620000008800 */
        /* <DEDUP_REMOVED lines=12> */
[----:B-1----:R1:W1:Y:S01]  /*08e0*/  SYNCS.EXCH.64 URZ, [UR6+0x240c0], UR8 ;  /* 0x0240c008063f75b2 */ /* 0x0022620008000100 */
[----:B------:R1:W1:Y:S01]  /*08f0*/  SYNCS.EXCH.64 URZ, [UR6+0x240d8], UR10 ;  /* 0x0240d80a063f75b2 */ /* 0x0002620008000100 */
[----:B------:R1:W1:Y:S01]  /*0900*/  SYNCS.EXCH.64 URZ, [UR6+0x240c8], UR8 ;  /* 0x0240c808063f75b2 */ /* 0x0002620008000100 */
[----:B------:R1:W1:Y:S01]  /*0910*/  SYNCS.EXCH.64 URZ, [UR6+0x240e0], UR10 ;  /* 0x0240e00a063f75b2 */ /* 0x0002620008000100 */
[----:B------:R1:W1:Y:S01]  /*0920*/  SYNCS.EXCH.64 URZ, [UR6+0x240d0], UR8 ;  /* 0x0240d008063f75b2 */ /* 0x0002620008000100 */
[----:B------:R1:W1:Y:S01]  /*0930*/  SYNCS.EXCH.64 URZ, [UR6+0x240e8], UR10 ;  /* 0x0240e80a063f75b2 */ /* 0x0002620008000100 */
[----:B------:R-:W-:Y:S01]  /*0940*/  NOP ;  /* 0x0000000000007918 */ /* 0x000fe20000000000 */
.L_x_5:
[----:B------:R-:W-:Y:S01]  /*0950*/  ISETP.NE.AND P0, PT, RZ, UR37, PT ;  /* 0x00000025ff007c0c */ /* 0x000fe2000bf05270 */
[----:B------:R-:W-:Y:S01]  /*0960*/  NOP ;  /* 0x0000000000007918 */ /* 0x000fe20000000000 */
[----:B------:R-:W-:Y:S01]  /*0970*/  MOV R2, UR5 ;  /* 0x0000000500027c02 */ /* 0x000fe20008000f00 */
[----:B-1234-:R-:W-:Y:S03]  /*0980*/  BAR.SYNC.DEFER_BLOCKING 0x0 ;  /* 0x0000000000007b1d */ /* 0x01efe60000010000 */
[----:B------:R-:W-:-:S07]  /*0990*/  ISETP.EQ.AND P2, PT, R2, 0x1, P1 ;  /* 0x000000010200780c */ /* 0x000fce0000f42270 */
[----:B------:R-:W-:Y:S06]  /*09a0*/  @!P0 BRA `(.L_x_6) ;  /* 0x000000ac00dc8947 */ /* 0x000fec0003800000 */
[----:B------:R-:W-:-:S06]  /*09b0*/  UISETP.GT.U32.AND UP0, UPT, UR7, 0x3, UPT ;  /* 0x000000030700788c */ /* 0x000fcc000bf04070 */
[----:B------:R-:W-:-:S13]  /*09c0*/  PLOP3.LUT P0, PT, PT, PT, UP0, 0x80, 0x0 ;  /* 0x000000000000781c */ /* 0x000fda0003f0f008 */
[----:B------:R-:W-:Y:S05]  /*09d0*/  @P0 EXIT ;  /* 0x000000000000094d */ /* 0x000fea0003800000 */
.L_x_7:
[----:B------:R-:W-:-:S08]  /*09e0*/  NOP ;  /* 0x0000000000007918 */ /* 0x000fd00000000000 */
[----:B------:R-:W1:Y:S02]  /*09f0*/  USETMAXREG.TRY_ALLOC.CTAPOOL UP0, 0xf0 ;  /* 0x000000f0000079c8 */ /* 0x000e640008000600 */
[----:B-1----:R-:W-:-:S13]  /*0a00*/  PLOP3.LUT P0, PT, PT, PT, UP0, 0x80, 0x0 ;  /* 0x000000000000781c */ /* 0x002fda0003f0f008 */
[----:B------:R-:W-:Y:S05]  /*0a10*/  @!P0 BRA `(.L_x_7) ;  /* 0xfffffffc00f08947 */ /* 0x000fea000383ffff */
[----:B------:R-:W-:Y:S01]  /*0a20*/  UISETP.NE.AND UP0, UPT, UR37, 0x1, UPT ;  /* 0x000000012500788c */ /* 0x000fe2000bf05270 */
[----:B------:R-:W1:Y:S01]  /*0a30*/  S2UR UR42, SR_CTAID.X ;  /* 0x00000000002a79c3 */ /* 0x000e620000002500 */
[----:B------:R-:W-:Y:S01]  /*0a40*/  UMOV UR5, URZ ;  /* 0x0000003f00057c82 */ /* 0x000fe20008000000 */
[----:B------:R-:W-:-:S03]  /*0a50*/  UMOV UR6, URZ ;  /* 0x0000003f00067c82 */ /* 0x000fc60008000000 */
[----:B------:R-:W-:-:S13]  /*0a60*/  PLOP3.LUT P0, PT, PT, PT, UP0, 0x80, 0x0 ;  /* 0x000000000000781c */ /* 0x000fda0003f0f008 */
[----:B------:R-:W-:Y:S05]  /*0a70*/  @!P0 BRA `(.L_x_8) ;  /* 0x00000000003c8947 */ /* 0x000fea0003800000 */
[----:B------:R-:W-:Y:S01]  /*0a80*/  UISETP.NE.AND UP0, UPT, UR37, 0x2, UPT ;  /* 0x000000022500788c */ /* 0x000fe2000bf05270 */
[----:B------:R-:W-:-:S05]  /*0a90*/  UMOV UR6, 0x1 ;  /* 0x0000000100067882 */ /* 0x000fca0000000000 */
[----:B------:R-:W-:-:S13]  /*0aa0*/  PLOP3.LUT P1, PT, PT, PT, UP0, 0x80, 0x0 ;  /* 0x000000000000781c */ /* 0x000fda0003f2f008 */
[----:B------:R-:W-:Y:S05]  /*0ab0*/  @!P1 BRA `(.L_x_8) ;  /* 0x00000000002c9947 */ /* 0x000fea0003800000 */
[----:B------:R-:W-:-:S06]  /*0ac0*/  UISETP.NE.AND UP0, UPT, UR37, 0x3, UPT ;  /* 0x000000032500788c */ /* 0x000fcc000bf05270 */
[----:B------:R-:W-:-:S13]  /*0ad0*/  PLOP3.LUT P1, PT, PT, PT, UP0, 0x80, 0x0 ;  /* 0x000000000000781c */ /* 0x000fda0003f2f008 */
[----:B------:R-:W-:Y:S05]  /*0ae0*/  @!P1 BRA `(.L_x_9) ;  /* 0x0000000000189947 */ /* 0x000fea0003800000 */
[----:B------:R-:W-:-:S11]  /*0af0*/  UISETP.NE.AND UP0, UPT, UR37, 0x4, UPT ;  /* 0x000000042500788c */ /* 0x000fd6000bf05270 */
[----:B------:R-:W-:Y:S01]  /*0b00*/  @!UP0 UMOV UR5, 0x1 ;  /* 0x0000000100058882 */ /* 0x000fe20000000000 */
[----:B------:R-:W-:Y:S01]  /*0b10*/  @!UP0 UMOV UR6, 0x1 ;  /* 0x0000000100068882 */ /* 0x000fe20000000000 */
[----:B------:R-:W-:Y:S01]  /*0b20*/  @UP0 UMOV UR5, URZ ;  /* 0x0000003f00050c82 */ /* 0x000fe20008000000 */
[----:B------:R-:W-:Y:S01]  /*0b30*/  @UP0 UMOV UR6, URZ ;  /* 0x0000003f00060c82 */ /* 0x000fe20008000000 */
[----:B------:R-:W-:Y:S05]  /*0b40*/  BRA `(.L_x_8) ;  /* 0x0000000000087947 */ /* 0x000fea0003800000 */
.L_x_9:
[----:B------:R-:W-:Y:S01]  /*0b50*/  UMOV UR5, 0x1 ;  /* 0x0000000100057882 */ /* 0x000fe20000000000 */
[----:B------:R-:W-:-:S05]  /*0b60*/  UMOV UR6, URZ ;  /* 0x0000003f00067c82 */ /* 0x000fca0008000000 */
.L_x_8:
[----:B------:R-:W-:Y:S05]  /*0b70*/  @!P0 BRA `(.L_x_10) ;  /* 0x00000000003c8947 */ /* 0x000fea0003800000 */
[----:B------:R-:W-:-:S06]  /*0b80*/  UISETP.NE.AND UP0, UPT, UR37, 0x2, UPT ;  /* 0x000000022500788c */ /* 0x000fcc000bf05270 */
[----:B------:R-:W-:-:S13]  /*0b90*/  PLOP3.LUT P0, PT, PT, PT, UP0, 0x80, 0x0 ;  /* 0x000000000000781c */ /* 0x000fda0003f0f008 */
[----:B------:R-:W-:Y:S05]  /*0ba0*/  @!P0 BRA `(.L_x_11) ;  /* 0x0000000000288947 */ /* 0x000fea0003800000 */
[----:B------:R-:W-:-:S06]  /*0bb0*/  UISETP.NE.AND UP0, UPT, UR37, 0x3, UPT ;  /* 0x000000032500788c */ /* 0x000fcc000bf05270 */
[----:B------:R-:W-:-:S13]  /*0bc0*/  PLOP3.LUT P0, PT, PT, PT, UP0, 0x80, 0x0 ;  /* 0x000000000000781c */ /* 0x000fda0003f0f008 */
[----:B------:R-:W-:Y:S05]  /*0bd0*/  @!P0 BRA `(.L_x_12) ;  /* 0x0000000000148947 */ /* 0x000fea0003800000 */
[----:B------:R-:W-:-:S06]  /*0be0*/  UISETP.NE.AND UP0, UPT, UR37, 0x4, UPT ;  /* 0x000000042500788c */ /* 0x000fcc000bf05270 */
[----:B------:R-:W-:-:S13]  /*0bf0*/  PLOP3.LUT P0, PT, PT, PT, UP0, 0x80, 0x0 ;  /* 0x000000000000781c */ /* 0x000fda0003f0f008 */
[----:B------:R-:W-:Y:S05]  /*0c00*/  @P0 BRA `(.L_x_13) ;  /* 0x00000000001c0947 */ /* 0x000fea0003800000 */
[----:B-1----:R-:W-:Y:S01]  /*0c10*/  ULEA UR42, UR42, 0x3, 0x1 ;  /* 0x000000032a2a7891 */ /* 0x002fe2000f8e083f */
[----:B------:R-:W-:Y:S11]  /*0c20*/  BRA `(.L_x_13) ;  /* 0x0000000000147947 */ /* 0x000ff60003800000 */
.L_x_12:
[----:B-1----:R-:W-:Y:S01]  /*0c30*/  ULEA UR42, UR42, 0x2, 0x1 ;  /* 0x000000022a2a7891 */ /* 0x002fe2000f8e083f */
[----:B------:R-:W-:Y:S11]  /*0c40*/  BRA `(.L_x_13) ;  /* 0x00000000000c7947 */ /* 0x000ff60003800000 */
.L_x_11:
[----:B-1----:R-:W-:Y:S01]  /*0c50*/  ULEA UR42, UR42, 0x1, 0x1 ;  /* 0x000000012a2a7891 */ /* 0x002fe2000f8e083f */
[----:B------:R-:W-:Y:S11]  /*0c60*/  BRA `(.L_x_13) ;  /* 0x0000000000047947 */ /* 0x000ff60003800000 */
.L_x_10:
[----:B-1----:R-:W-:-:S12]  /*0c70*/  USHF.L.U32 UR42, UR42, 0x1, URZ ;  /* 0x000000012a2a7899 */ /* 0x002fd8000800063f */
.L_x_13:
[----:B------:R-:W-:-:S04]  /*0c80*/  ULOP3.LUT UR8, UR4, 0x1, URZ, 0xfc, !UPT ;  /* 0x0000000104087892 */ /* 0x000fc8000f8efc3f */
[----:B------:R-:W-:-:S06]  /*0c90*/  UISETP.NE.AND UP0, UPT, UR8, 0x3, UPT ;  /* 0x000000030800788c */ /* 0x000fcc000bf05270 */
[----:B------:R-:W-:-:S13]  /*0ca0*/  PLOP3.LUT P0, PT, PT, PT, UP0, 0x80, 0x0 ;  /* 0x000000000000781c */ /* 0x000fda0003f0f008 */
[----:B------:R-:W-:Y:S05]  /*0cb0*/  @!P0 BRA `(.L_x_14) ;  /* 0x0000000000048947 */ /* 0x000fea0003800000 */
[----:B-1----:R-:W-:Y:S01]  /*0cc0*/  BPT.TRAP 0x1 ;  /* 0x000000040000795c */ /* 0x002fe20000300000 */
.L_x_14:
[----:B------:R-:W2:Y:S01]  /*0cd0*/  S2UR UR8, SR_CgaCtaId ;  /* 0x00000000000879c3 */ /* 0x000ea20000008800 */
[----:B------:R-:W-:Y:S01]  /*0ce0*/  UMOV UR36, 0x400 ;  /* 0x0000040000247882 */ /* 0x000fe20000000000 */
[----:B------:R-:W-:Y:S02]  /*0cf0*/  MOV R2, UR5 ;  /* 0x0000000500027c02 */ /* 0x000fe40008000f00 */
[----:B------:R-:W-:Y:S02]  /*0d00*/  SHF.R.S32.HI R3, RZ, 0x1f, R0 ;  /* 0x0000001fff037819 */ /* 0x000fe40000011400 */
[----:B------:R-:W-:Y:S02]  /*0d10*/  SHF.L.U32 R2, R2, 0x1f, RZ ;  /* 0x0000001f02027819 */ /* 0x000fe400000006ff */
[----:B------:R-:W-:-:S04]  /*0d20*/  LEA.HI R3, R3, R0, RZ, 0x7 ;  /* 0x0000000003037211 */ /* 0x000fc800078f38ff */
[----:B------:R-:W-:-:S05]  /*0d30*/  LOP3.LUT R3, R3, 0xffffff80, RZ, 0xc0, !PT ;  /* 0xffffff8003037812 */ /* 0x000fca00078ec0ff */
[----:B------:R-:W-:-:S05]  /*0d40*/  IMAD.IADD R3, R0, 0x1, -R3 ;  /* 0x0000000100037824 */ /* 0x000fca00078e0a03 */
[----:B------:R-:W-:Y:S01]  /*0d50*/  SHF.R.S32.HI R0, RZ, 0x1f, R3 ;  /* 0x0000001fff007819 */ /* 0x000fe20000011403 */
[----:B--2---:R-:W-:-:S03]  /*0d60*/  ULEA UR36, UR8, UR36, 0x18 ;  /* 0x0000002408247291 */ /* 0x004fc6000f8ec03f */
[----:B------:R-:W-:Y:S01]  /*0d70*/  LEA.HI R0, R0, R3, RZ, 0x2 ;  /* 0x0000000300007211 */ /* 0x000fe200078f10ff */
[----:B------:R-:W-:-:S03]  /*0d80*/  ULEA UR8, UR6, UR36, 0x3 ;  /* 0x0000002406087291 */ /* 0x000fc6000f8e183f */
[----:B------:R-:W-:-:S04]  /*0d90*/  LOP3.LUT R0, R0, 0x7ffffffc, RZ, 0xc0, !PT ;  /* 0x7ffffffc00007812 */ /* 0x000fc800078ec0ff */
[----:B------:R-:W-:Y:S02]  /*0da0*/  IADD3 R3, R3, -R0, RZ ;  /* 0x8000000003037210 */ /* 0x000fe40007ffe0ff */
[----:B------:R-:W2:Y:S02]  /*0db0*/  SYNCS.PHASECHK.TRANS64.TRYWAIT P1, [UR8+0x24050], R2 ;  /* 0x02405002ff0075a7 */ /* 0x000ea40008020148 */
[----:B--2---:R-:W-:Y:S05]  /*0dc0*/  @!P1 BRA `(.L_x_15) ;  /* 0x000000c000289947 */ /* 0x004fea0003800000 */
.L_x_103:
[----:B------:R-:W-:Y:S01]  /*0dd0*/  SHF.L.U32 R3, R3, 0x1, RZ ;  /* 0x0000000103037819 */ /* 0x000fe200000006ff */
[----:B------:R-:W-:Y:S06]  /*0de0*/  @!P0 BRA `(.L_x_16) ;  /* 0x0000000000048947 */ /* 0x000fec0003800000 */
[----:B-1----:R-:W-:Y:S01]  /*0df0*/  BPT.TRAP 0x1 ;  /* 0x000000040000795c */ /* 0x002fe20000300000 */
.L_x_16:
[----:B------:R-:W-:Y:S01]  /*0e00*/  SHF.L.U32 R6, RZ, 0x1f, RZ ;  /* 0x0000001fff067819 */ /* 0x000fe200000006ff */
[----:B------:R-:W-:Y:S01]  /*0e10*/  UIADD3 UR33, UR36, 0x24090, URZ ;  /* 0x0002409024217890 */ /* 0x000fe2000fffe03f */
[----:B------:R-:W-:Y:S02]  /*0e20*/  ISETP.NE.AND P2, PT, RZ, UR7, PT ;  /* 0x00000007ff007c0c */ /* 0x000fe4000bf45270 */
[----:B------:R-:W3:Y:S02]  /*0e30*/  SYNCS.PHASECHK.TRANS64.TRYWAIT P1, [UR36+0x24000], R6 ;  /* 0x02400006ff0075a7 */ /* 0x000ee40008020164 */
[----:B---3--:R-:W-:Y:S09]  /*0e40*/  @!P1 BRA `(.L_x_17) ;  /* 0x000000c000209947 */ /* 0x008ff20003800000 */
.L_x_104:
[----:B------:R-:W-:Y:S01]  /*0e50*/  ULEA UR32, UR37, UR33, 0x3 ;  /* 0x0000002125207291 */ /* 0x000fe2000f8e183f */
[----:B------:R-:W-:-:S04]  /*0e60*/  SEL R0, RZ, 0x1, P2 ;  /* 0x00000001ff007807 */ /* 0x000fc80001000000 */
[----:B------:R-:W-:-:S04]  /*0e70*/  SHF.L.U32 R0, R0, 0x1f, RZ ;  /* 0x0000001f00007819 */ /* 0x000fc800000006ff */
[----:B------:R-:W3:Y:S02]  /*0e80*/  SYNCS.PHASECHK.TRANS64.TRYWAIT P1, [UR32+-0x8], R0 ;  /* 0xfffff800ff0075a7 */ /* 0x000ee40008020160 */
[----:B---3--:R-:W-:Y:S05]  /*0e90*/  @!P1 BRA `(.L_x_18) ;  /* 0x000000c000249947 */ /* 0x008fea0003800000 */
.L_x_105:
[----:B------:R-:W-:Y:S01]  /*0ea0*/  USHF.R.U32.HI UR5, URZ, 0x4, UR36 ;  /* 0x000000043f057899 */ /* 0x000fe20008011624 */
[----:B------:R-:W-:Y:S01]  /*0eb0*/  WARPGROUP.ARRIVE ;  /* 0x00000000000079c5 */ /* 0x000fe20000000000 */
[----:B------:R-:W-:Y:S01]  /*0ec0*/  UIADD3 UR8, UR36, 0x6000, URZ ;  /* 0x0000600024087890 */ /* 0x000fe2000fffe03f */
[C---:B--2---:R-:W-:Y:S01]  /*0ed0*/  VIADD R0, R3.reuse, 0x1 ;  /* 0x0000000103007836 */ /* 0x044fe20000000000 */
[----:B------:R-:W-:Y:S01]  /*0ee0*/  ULOP3.LUT UR5, UR5, 0x3fff, URZ, 0xc0, !UPT ;  /* 0x00003fff05057892 */ /* 0x000fe2000f8ec03f */
[C---:B------:R-:W-:Y:S01]  /*0ef0*/  IADD3 R2, R3.reuse, 0x8, RZ ;  /* 0x0000000803027810 */ /* 0x040fe20007ffe0ff */
[----:B------:R-:W-:Y:S01]  /*0f00*/  USHF.R.U32.HI UR8, URZ, 0x4, UR8 ;  /* 0x000000043f087899 */ /* 0x000fe20008011608 */
[C---:B------:R-:W-:Y:S01]  /*0f10*/  IADD3 R4, R3.reuse, 0x68, RZ ;  /* 0x0000006803047810 */ /* 0x040fe20007ffe0ff */
[----:B------:R-:W-:Y:S01]  /*0f20*/  ULOP3.LUT UR28, UR5, 0x10000, URZ, 0xfc, !UPT ;  /* 0x00010000051c7892 */ /* 0x000fe2000f8efc3f */
[----:B------:R-:W-:Y:S01]  /*0f30*/  IADD3 R8, R3, 0x69, RZ ;  /* 0x0000006903087810 */ /* 0x000fe20007ffe0ff */
[----:B------:R-:W-:-:S02]  /*0f40*/  ULOP3.LUT UR5, UR8, 0x3fff, URZ, 0xc0, !UPT ;  /* 0x00003fff08057892 */ /* 0x000fc4000f8ec03f */
[----:B------:R-:W-:Y:S02]  /*0f50*/  UIMAD UR28, UR6, 0x300, UR28 ;  /* 0x00000300061c78a4 */ /* 0x000fe4000f8e021c */
[----:B------:R-:W-:Y:S01]  /*0f60*/  ULOP3.LUT UR6, UR5, 0x10000, URZ, 0xfc, !UPT ;  /* 0x0001000005067892 */ /* 0x000fe2000f8efc3f */
[----:B------:R-:W-:Y:S01]  /*0f70*/  UMOV UR9, 0x80000020 ;  /* 0x8000002000097882 */ /* 0x000fe20000000000 */
[----:B------:R-:W-:Y:S01]  /*0f80*/  UMOV UR11, 0x80000020 ;  /* 0x80000020000b7882 */ /* 0x000fe20000000000 */
[----:B------:R-:W-:Y:S02]  /*0f90*/  UIADD3 UR12, UR28, 0x2, URZ ;  /* 0x000000021c0c7890 */ /* 0x000fe4000fffe03f */
[----:B------:R-:W-:Y:S02]  /*0fa0*/  UMOV UR8, UR28 ;  /* 0x0000001c00087c82 */ /* 0x000fe40008000000 */
[----:B------:R-:W-:Y:S01]  /*0fb0*/  UMOV UR10, UR6 ;  /* 0x00000006000a7c82 */ /* 0x000fe20008000000 */
[----:B------:R-:W-:Y:S01]  /*0fc0*/  UIADD3 UR14, UR6, 0x2, URZ ;  /* 0x00000002060e7890 */ /* 0x000fe2000fffe03f */
[----:B------:R-:W-:Y:S01]  /*0fd0*/  HGMMA.64x128x16.F32.BF16 R24, gdesc[UR8], RZ, !UPT, gsb0 ;  /* 0x01e00000081879f0 */ /* 0x000fe2000c0018ff */
[----:B------:R-:W-:Y:S01]  /*0fe0*/  UMOV UR13, 0x80000020 ;  /* 0x80000020000d7882 */ /* 0x000fe20000000000 */
[----:B------:R-:W-:Y:S01]  /*0ff0*/  UMOV UR15, 0x80000020 ;  /* 0x80000020000f7882 */ /* 0x000fe20000000000 */
[----:B------:R-:W-:-:S02]  /*1000*/  UIADD3 UR16, UR28, 0x100, URZ ;  /* 0x000001001c107890 */ /* 0x000fc4000fffe03f */
[----:B------:R-:W-:Y:S01]  /*1010*/  UIADD3 UR18, UR6, 0x200, URZ ;  /* 0x0000020006127890 */ /* 0x000fe2000fffe03f */
[----:B------:R-:W-:Y:S01]  /*1020*/  UMOV UR17, 0x80000020 ;  /* 0x8000002000117882 */ /* 0x000fe20000000000 */
[----:B------:R-:W-:Y:S01]  /*1030*/  UMOV UR19, 0x80000020 ;  /* 0x8000002000137882 */ /* 0x000fe20000000000 */
[----:B------:R-:W-:Y:S02]  /*1040*/  UIADD3 UR20, UR28, 0x102, URZ ;  /* 0x000001021c147890 */ /* 0x000fe4000fffe03f */
[----:B------:R-:W-:Y:S01]  /*1050*/  UIADD3 UR22, UR6, 0x202, URZ ;  /* 0x0000020206167890 */ /* 0x000fe2000fffe03f */
[----:B------:R-:W-:Y:S01]  /*1060*/  UMOV UR21, 0x80000020 ;  /* 0x8000002000157882 */ /* 0x000fe20000000000 */
[----:B------:R-:W-:Y:S01]  /*1070*/  UMOV UR23, 0x80000020 ;  /* 0x8000002000177882 */ /* 0x000fe20000000000 */
[----:B------:R-:W-:Y:S02]  /*1080*/  UIADD3 UR24, UR28, 0x200, URZ ;  /* 0x000002001c187890 */ /* 0x000fe4000fffe03f */
[----:B------:R-:W-:Y:S01]  /*1090*/  UIADD3 UR26, UR6, 0x400, URZ ;  /* 0x00000400061a7890 */ /* 0x000fe2000fffe03f */
[----:B------:R-:W-:Y:S01]  /*10a0*/  UMOV UR25, 0x80000020 ;  /* 0x8000002000197882 */ /* 0x000fe20000000000 */
[----:B------:R-:W-:Y:S01]  /*10b0*/  UMOV UR27, 0x80000020 ;  /* 0x80000020001b7882 */ /* 0x000fe20000000000 */
[----:B------:R-:W-:-:S02]  /*10c0*/  UIADD3 UR28, UR28, 0x202, URZ ;  /* 0x000002021c1c7890 */ /* 0x000fc4000fffe03f */
[----:B------:R-:W-:Y:S01]  /*10d0*/  UIADD3 UR30, UR6, 0x402, URZ ;  /* 0x00000402061e7890 */ /* 0x000fe2000fffe03f */
[----:B------:R-:W-:Y:S01]  /*10e0*/  UMOV UR29, 0x80000020 ;  /* 0x80000020001d7882 */ /* 0x000fe20000000000 */
[----:B------:R-:W-:Y:S01]  /*10f0*/  UMOV UR31, 0x80000020 ;  /* 0x80000020001f7882 */ /* 0x000fe20000000000 */
[----:B------:R-:W-:Y:S01]  /*1100*/  ULDC UR10, c[0x0][0x28c] ;  /* 0x0000a300000a7ab9 */ /* 0x000fe20000000800 */
[----:B------:R-:W-:Y:S01]  /*1110*/  ULDC UR11, c[0x0][0x28c] ;  /* 0x0000a300000b7ab9 */ /* 0x000fe20000000800 */
[----:B------:R-:W-:Y:S01]  /*1120*/  ISETP.GE.AND P6, PT, R0, UR10, PT ;  /* 0x0000000a00007c0c */ /* 0x000fe2000bfc6270 */
[----:B------:R-:W-:Y:S01]  /*1130*/  ULDC UR10, c[0x0][0x28c] ;  /* 0x0000a300000a7ab9 */ /* 0x000fe20000000800 */
[C---:B------:R-:W-:Y:S01]  /*1140*/  IADD3 R0, R3.reuse, 0x9, RZ ;  /* 0x0000000903007810 */ /* 0x040fe20007ffe0ff */
[----:B------:R-:W-:Y:S01]  /*1150*/  USHF.L.U32 UR7, UR7, 0x3, URZ ;  /* 0x0000000307077899 */ /* 0x000fe2000800063f */
[----:B------:R-:W-:Y:S01]  /*1160*/  ISETP.GE.AND P1, PT, R2, UR11, PT ;  /* 0x0000000b02007c0c */ /* 0x000fe2000bf26270 */
[C---:B------:R-:W-:Y:S01]  /*1170*/  VIADD R2, R3.reuse, 0x10 ;  /* 0x0000001003027836 */ /* 0x040fe20000000000 */
[----:B------:R-:W-:Y:S01]  /*1180*/  ISETP.GE.AND P2, PT, R0, UR10, PT ;  /* 0x0000000a00007c0c */ /* 0x000fe2000bf46270 */
[----:B------:R-:W-:Y:S01]  /*1190*/  ULDC UR10, c[0x0][0x28c] ;  /* 0x0000a300000a7ab9 */ /* 0x000fe20000000800 */
[C---:B------:R-:W-:Y:S01]  /*11a0*/  IADD3 R0, R3.reuse, 0x11, RZ ;  /* 0x0000001103007810 */ /* 0x040fe20007ffe0ff */
[----:B------:R-:W-:Y:S01]  /*11b0*/  ULDC UR11, c[0x0][0x28c] ;  /* 0x0000a300000b7ab9 */ /* 0x000fe20000000800 */
[----:B------:R-:W-:Y:S01]  /*11c0*/  ULOP3.LUT UR7, UR7, 0x8, URZ, 0xc, !UPT ;  /* 0x0000000807077892 */ /* 0x000fe2000f8e0c3f */
[----:B------:R-:W-:Y:S01]  /*11d0*/  ISETP.GE.AND P3, PT, R2, UR11, PT ;  /* 0x0000000b02007c0c */ /* 0x000fe2000bf66270 */
[----:B------:R-:W-:Y:S01]  /*11e0*/  ULDC UR11, c[0x0][0x28c] ;  /* 0x0000a300000b7ab9 */ /* 0x000fe20000000800 */
[----:B------:R-:W-:Y:S01]  /*11f0*/  ISETP.GE.AND P4, PT, R0, UR10, PT ;  /* 0x0000000a00007c0c */ /* 0x000fe2000bf86270 */
[C---:B------:R-:W-:Y:S01]  /*1200*/  VIADD R0, R3.reuse, 0x19 ;  /* 0x0000001903007836 */ /* 0x040fe20000000000 */
[----:B------:R-:W-:Y:S01]  /*1210*/  ULDC UR10, c[0x0][0x28c] ;  /* 0x0000a300000a7ab9 */ /* 0x000fe20000000800 */
[----:B------:R-:W-:-:S04]  /*1220*/  IADD3 R2, R3, 0x18, RZ ;  /* 0x0000001803027810 */ /* 0x000fc80007ffe0ff */
[----:B------:R-:W-:Y:S01]  /*1230*/  ISETP.GE.AND P5, PT, R2, UR11, PT ;  /* 0x0000000b02007c0c */ /* 0x000fe2000bfa6270 */
[----:B------:R-:W-:Y:S01]  /*1240*/  ULDC UR11, c[0x0][0x604] ;  /* 0x00018100000b7ab9 */ /* 0x000fe20000000800 */
[----:B------:R-:W-:Y:S01]  /*1250*/  IADD3 R2, R3, 0x50, RZ ;  /* 0x0000005003027810 */ /* 0x000fe20007ffe0ff */
[----:B------:R-:W-:Y:S02]  /*1260*/  WARPGROUP.DEPBAR.LE gsb0, 0x0 ;  /* 0x00008000000079c5 */ /* 0x000fe40000010000 */
[----:B------:R-:W-:-:S06]  /*1270*/  WARPGROUP.ARRIVE ;  /* 0x00000000000079c5 */ /* 0x000fcc0000000000 */
[----:B------:R-:W-:Y:S03]  /*1280*/  HGMMA.64x128x16.F32.BF16 R24, gdesc[UR12], R24, gsb0 ;  /* 0x01e000000c1879f0 */ /* 0x000fe60008001818 */
[----:B------:R-:W-:Y:S02]  /*1290*/  WARPGROUP.DEPBAR.LE gsb0, 0x0 ;  /* 0x00008000000079c5 */ /* 0x000fe40000010000 */
[----:B------:R-:W-:-:S07]  /*12a0*/  WARPGROUP.ARRIVE ;  /* 0x00000000000079c5 */ /* 0x000fce0000000000 */
        /* <DEDUP_REMOVED lines=11> */
[----:B------:R-:W-:Y:S02]  /*1360*/  FSEL R25, R25, -INF , !P6 ;  /* 0xff80000019197808 */ /* 0x000fe40007000000 */
[----:B------:R-:W-:Y:S02]  /*1370*/  FSEL R27, R27, -INF , !P6 ;  /* 0xff8000001b1b7808 */ /* 0x000fe40007000000 */
[----:B------:R-:W-:Y:S01]  /*1380*/  ISETP.GE.AND P6, PT, R0, UR10, PT ;  /* 0x0000000a00007c0c */ /* 0x000fe2000bfc6270 */
[----:B------:R-:W-:Y:S01]  /*1390*/  ULDC UR10, c[0x0][0x28c] ;  /* 0x0000a300000a7ab9 */ /* 0x000fe20000000800 */
[----:B------:R-:W-:-:S02]  /*13a0*/  IADD3 R0, R3, 0x20, RZ ;  /* 0x0000002003007810 */ /* 0x000fc40007ffe0ff */
[----:B------:R-:W-:Y:S02]  /*13b0*/  FSEL R28, R28, -INF , !P1 ;  /* 0xff8000001c1c7808 */ /* 0x000fe40004800000 */
[----:B------:R-:W-:Y:S02]  /*13c0*/  FSEL R30, R30, -INF , !P1 ;  /* 0xff8000001e1e7808 */ /* 0x000fe40004800000 */
[----:B------:R-:W-:Y:S01]  /*13d0*/  ISETP.GE.AND P1, PT, R0, UR10, PT ;  /* 0x0000000a00007c0c */ /* 0x000fe2000bf26270 */
[----:B------:R-:W-:Y:S01]  /*13e0*/  ULDC UR10, c[0x0][0x28c] ;  /* 0x0000a300000a7ab9 */ /* 0x000fe20000000800 */
[----:B------:R-:W-:Y:S02]  /*13f0*/  IADD3 R0, R3, 0x21, RZ ;  /* 0x0000002103007810 */ /* 0x000fe40007ffe0ff */
[----:B------:R-:W-:Y:S02]  /*1400*/  FSEL R29, R29, -INF , !P2 ;  /* 0xff8000001d1d7808 */ /* 0x000fe40005000000 */
[----:B------:R-:W-:-:S02]  /*1410*/  FSEL R31, R31, -INF , !P2 ;  /* 0xff8000001f1f7808 */ /* 0x000fc40005000000 */
[----:B------:R-:W-:Y:S01]  /*1420*/  ISETP.GE.AND P2, PT, R0, UR10, PT ;  /* 0x0000000a00007c0c */ /* 0x000fe2000bf46270 */
[C---:B------:R-:W-:Y:S01]  /*1430*/  VIADD R0, R3.reuse, 0x28 ;  /* 0x0000002803007836 */ /* 0x040fe20000000000 */
[----:B------:R-:W-:Y:S01]  /*1440*/  ULDC UR10, c[0x0][0x28c] ;  /* 0x0000a300000a7ab9 */ /* 0x000fe20000000800 */
[----:B------:R-:W-:Y:S02]  /*1450*/  FSEL R32, R32, -INF , !P3 ;  /* 0xff80000020207808 */ /* 0x000fe40005800000 */
[----:B------:R-:W-:Y:S02]  /*1460*/  FSEL R34, R34, -INF , !P3 ;  /* 0xff80000022227808 */ /* 0x000fe40005800000 */
[----:B------:R-:W-:Y:S01]  /*1470*/  ISETP.GE.AND P3, PT, R0, UR10, PT ;  /* 0x0000000a00007c0c */ /* 0x000fe2000bf66270 */
[----:B------:R-:W-:Y:S01]  /*1480*/  ULDC UR10, c[0x0][0x28c] ;  /* 0x0000a300000a7ab9 */ /* 0x000fe20000000800 */
[----:B------:R-:W-:Y:S02]  /*1490*/  IADD3 R0, R3, 0x29, RZ ;  /* 0x0000002903007810 */ /* 0x000fe40007ffe0ff */
[----:B------:R-:W-:-:S02]  /*14a0*/  FSEL R33, R33, -INF , !P4 ;  /* 0xff80000021217808 */ /* 0x000fc40006000000 */
[----:B------:R-:W-:Y:S02]  /*14b0*/  FSEL R35, R35, -INF , !P4 ;  /* 0xff80000023237808 */ /* 0x000fe40006000000 */
[----:B------:R-:W-:Y:S01]  /*14c0*/  ISETP.GE.AND P4, PT, R0, UR10, PT ;  /* 0x0000000a00007c0c */ /* 0x000fe2000bf86270 */
[----:B------:R-:W-:Y:S01]  /*14d0*/  ULDC UR10, c[0x0][0x28c] ;  /* 0x0000a300000a7ab9 */ /* 0x000fe20000000800 */
[C---:B------:R-:W-:Y:S02]  /*14e0*/  IADD3 R0, R3.reuse, 0x30, RZ ;  /* 0x0000003003007810 */ /* 0x040fe40007ffe0ff */
[----:B------:R-:W-:Y:S02]  /*14f0*/  FSEL R36, R36, -INF , !P5 ;  /* 0xff80000024247808 */ /* 0x000fe40006800000 */
[----:B------:R-:W-:Y:S02]  /*1500*/  FSEL R38, R38, -INF , !P5 ;  /* 0xff80000026267808 */ /* 0x000fe40006800000 */
[----:B------:R-:W-:Y:S01]  /*1510*/  ISETP.GE.AND P5, PT, R0, UR10, PT ;  /* 0x0000000a00007c0c */ /* 0x000fe2000bfa6270 */
[----:B------:R-:W-:Y:S01]  /*1520*/  VIADD R0, R3, 0x31 ;  /* 0x0000003103007836 */ /* 0x000fe20000000000 */
[----:B------:R-:W-:Y:S01]  /*1530*/  ULDC UR10, c[0x0][0x28c] ;  /* 0x0000a300000a7ab9 */ /* 0x000fe20000000800 */
        /* <DEDUP_REMOVED lines=13> */
[C---:B------:R-:W-:Y:S01]  /*1610*/  VIADD R0, R3.reuse, 0x40 ;  /* 0x0000004003007836 */ /* 0x040fe20000000000 */
[----:B------:R-:W-:Y:S01]  /*1620*/  ULDC UR10, c[0x0][0x28c] ;  /* 0x0000a300000a7ab9 */ /* 0x000fe20000000800 */
        /* <DEDUP_REMOVED lines=9> */
[----:B------:R-:W-:Y:S02]  /*16c0*/  FSEL R48, R48, -INF , !P5 ;  /* 0xff80000030307808 */ /* 0x000fe40006800000 */
[----:B------:R-:W-:Y:S02]  /*16d0*/  FSEL R50, R50, -INF , !P5 ;  /* 0xff80000032327808 */ /* 0x000fe40006800000 */
[C---:B------:R-:W-:Y:S01]  /*16e0*/  ISETP.GE.AND P5, PT, R3.reuse, UR10, PT ;  /* 0x0000000a03007c0c */ /* 0x040fe2000bfa6270 */
[----:B------:R-:W-:Y:S01]  /*16f0*/  ULDC UR10, c[0x0][0x28c] ;  /* 0x0000a300000a7ab9 */ /* 0x000fe20000000800 */
[----:B------:R-:W-:-:S02]  /*1700*/  IADD3 R0, R3, 0x48, RZ ;  /* 0x0000004803007810 */ /* 0x000fc40007ffe0ff */
[----:B------:R-:W-:Y:S02]  /*1710*/  FSEL R49, R49, -INF , !P6 ;  /* 0xff80000031317808 */ /* 0x000fe40007000000 */
[----:B------:R-:W-:Y:S02]  /*1720*/  FSEL R51, R51, -INF , !P6 ;  /* 0xff80000033337808 */ /* 0x000fe40007000000 */
[----:B------:R-:W-:Y:S02]  /*1730*/  FSEL R26, R26, -INF , !P5 ;  /* 0xff8000001a1a7808 */ /* 0x000fe40006800000 */
[----:B------:R-:W-:Y:S01]  /*1740*/  ISETP.GE.AND P6, PT, R0, UR10, PT ;  /* 0x0000000a00007c0c */ /* 0x000fe2000bfc6270 */
[----:B------:R-:W-:Y:S01]  /*1750*/  VIADD R0, R3, 0x49 ;  /* 0x0000004903007836 */ /* 0x000fe20000000000 */
[----:B------:R-:W-:Y:S01]  /*1760*/  FMNMX R5, R26, R27, !PT ;  /* 0x0000001b1a057209 */ /* 0x000fe20007800000 */
[----:B------:R-:W-:Y:S01]  /*1770*/  ULDC UR10, c[0x0][0x28c] ;  /* 0x0000a300000a7ab9 */ /* 0x000fe20000000800 */
[----:B------:R-:W-:-:S02]  /*1780*/  FSEL R52, R52, -INF , !P1 ;  /* 0xff80000034347808 */ /* 0x000fc40004800000 */
[----:B------:R-:W-:Y:S02]  /*1790*/  FSEL R54, R54, -INF , !P1 ;  /* 0xff80000036367808 */ /* 0x000fe40004800000 */
[----:B------:R-:W-:Y:S01]  /*17a0*/  ISETP.GE.AND P1, PT, R0, UR10, PT ;  /* 0x0000000a00007c0c */ /* 0x000fe2000bf26270 */
[----:B------:R-:W-:Y:S01]  /*17b0*/  ULDC UR10, c[0x0][0x28c] ;  /* 0x0000a300000a7ab9 */ /* 0x000fe20000000800 */
[----:B------:R-:W-:Y:S02]  /*17c0*/  FMNMX R0, R30, R5, !PT ;  /* 0x000000051e007209 */ /* 0x000fe40007800000 */
[----:B------:R-:W-:Y:S02]  /*17d0*/  FSEL R53, R53, -INF , !P2 ;  /* 0xff80000035357808 */ /* 0x000fe40005000000 */
[----:B------:R-:W-:Y:S02]  /*17e0*/  FMNMX R5, R31, R0, !PT ;  /* 0x000000001f057209 */ /* 0x000fe40007800000 */
[----:B------:R-:W-:-:S02]  /*17f0*/  FSEL R55, R55, -INF , !P2 ;  /* 0xff80000037377808 */ /* 0x000fc40005000000 */
[----:B------:R-:W-:Y:S02]  /*1800*/  FMNMX R0, R34, R5, !PT ;  /* 0x0000000522007209 */ /* 0x000fe40007800000 */
[----:B------:R-:W-:Y:S01]  /*1810*/  ISETP.GE.AND P2, PT, R2, UR10, PT ;  /* 0x0000000a02007c0c */ /* 0x000fe2000bf46270 */
[----:B------:R-:W-:Y:S01]  /*1820*/  ULDC UR10, c[0x0][0x28c] ;  /* 0x0000a300000a7ab9 */ /* 0x000fe20000000800 */
[----:B------:R-:W-:Y:S02]  /*1830*/  FMNMX R5, R35, R0, !PT ;  /* 0x0000000023057209 */ /* 0x000fe40007800000 */
[----:B------:R-:W-:Y:S02]  /*1840*/  IADD3 R2, R3, 0x51, RZ ;  /* 0x0000005103027810 */ /* 0x000fe40007ffe0ff */
[----:B------:R-:W-:Y:S02]  /*1850*/  FSEL R56, R56, -INF , !P3 ;  /* 0xff80000038387808 */ /* 0x000fe40005800000 */
[----:B------:R-:W-:-:S02]  /*1860*/  FSEL R58, R58, -INF , !P3 ;  /* 0xff8000003a3a7808 */ /* 0x000fc40005800000 */
[----:B------:R-:W-:Y:S02]  /*1870*/  FMNMX R0, R38, R5, !PT ;  /* 0x0000000526007209 */ /* 0x000fe40007800000 */
[----:B------:R-:W-:Y:S01]  /*1880*/  ISETP.GE.AND P3, PT, R2, UR10, PT ;  /* 0x0000000a02007c0c */ /* 0x000fe2000bf66270 */
[----:B------:R-:W-:Y:S01]  /*1890*/  VIADD R2, R3, 0x58 ;  /* 0x0000005803027836 */ /* 0x000fe20000000000 */
[----:B------:R-:W-:Y:S01]  /*18a0*/  FMNMX R5, R39, R0, !PT ;  /* 0x0000000027057209 */ /* 0x000fe20007800000 */
[----:B------:R-:W-:Y:S01]  /*18b0*/  ULDC UR10, c[0x0][0x28c] ;  /* 0x0000a300000a7ab9 */ /* 0x000fe20000000800 */
[----:B------:R-:W-:Y:S02]  /*18c0*/  FSEL R57, R57, -INF , !P4 ;  /* 0xff80000039397808 */ /* 0x000fe40006000000 */
[----:B------:R-:W-:Y:S02]  /*18d0*/  FSEL R59, R59, -INF , !P4 ;  /* 0xff8000003b3b7808 */ /* 0x000fe40006000000 */
[----:B------:R-:W-:Y:S01]  /*18e0*/  ISETP.GE.AND P4, PT, R2, UR10, PT ;  /* 0x0000000a02007c0c */ /* 0x000fe2000bf86270 */
[----:B------:R-:W-:Y:S01]  /*18f0*/  ULDC UR10, c[0x0][0x28c] ;  /* 0x0000a300000a7ab9 */ /* 0x000fe20000000800 */
[----:B------:R-:W-:-:S02]  /*1900*/  IADD3 R2, R3, 0x59, RZ ;  /* 0x0000005903027810 */ /* 0x000fc40007ffe0ff */
[----:B------:R-:W-:Y:S02]  /*1910*/  FMNMX R0, R42, R5, !PT ;  /* 0x000000052a007209 */ /* 0x000fe40007800000 */
[----:B------:R-:W-:Y:S02]  /*1920*/  FSEL R60, R60, -INF , !P6 ;  /* 0xff8000003c3c7808 */ /* 0x000fe40007000000 */
[----:B------:R-:W-:Y:S02]  /*1930*/  FSEL R62, R62, -INF , !P6 ;  /* 0xff8000003e3e7808 */ /* 0x000fe40007000000 */
[----:B------:R-:W-:Y:S01]  /*1940*/  ISETP.GE.AND P6, PT, R2, UR10, PT ;  /* 0x0000000a02007c0c */ /* 0x000fe2000bfc6270 */
[----:B------:R-:W-:Y:S01]  /*1950*/  ULDC UR10, c[0x0][0x28c] ;  /* 0x0000a300000a7ab9 */ /* 0x000fe20000000800 */
[----:B------:R-:W-:Y:S02]  /*1960*/  FMNMX R5, R43, R0, !PT ;  /* 0x000000002b057209 */ /* 0x000fe40007800000 */
[----:B------:R-:W-:-:S02]  /*1970*/  IADD3 R2, R3, 0x60, RZ ;  /* 0x0000006003027810 */ /* 0x000fc40007ffe0ff */
[----:B------:R-:W-:Y:S02]  /*1980*/  FSEL R61, R61, -INF , !P1 ;  /* 0xff8000003d3d7808 */ /* 0x000fe40004800000 */
[----:B------:R-:W-:Y:S02]  /*1990*/  FSEL R63, R63, -INF , !P1 ;  /* 0xff8000003f3f7808 */ /* 0x000fe40004800000 */
[----:B------:R-:W-:Y:S02]  /*19a0*/  FMNMX R0, R46, R5, !PT ;  /* 0x000000052e007209 */ /* 0x000fe40007800000 */
[----:B------:R-:W-:Y:S01]  /*19b0*/  ISETP.GE.AND P1, PT, R2, UR10, PT ;  /* 0x0000000a02007c0c */ /* 0x000fe2000bf26270 */
[----:B------:R-:W-:Y:S01]  /*19c0*/  VIADD R2, R3, 0x61 ;  /* 0x0000006103027836 */ /* 0x000fe20000000000 */
[----:B------:R-:W-:Y:S01]  /*19d0*/  FMNMX R5, R47, R0, !PT ;  /* 0x000000002f057209 */ /* 0x000fe20007800000 */
[----:B------:R-:W-:Y:S01]  /*19e0*/  ULDC UR10, c[0x0][0x28c] ;  /* 0x0000a300000a7ab9 */ /* 0x000fe20000000800 */
[----:B------:R-:W-:-:S02]  /*19f0*/  FSEL R0, R24, -INF , !P5 ;  /* 0xff80000018007808 */ /* 0x000fc40006800000 */
[----:B------:R-:W-:Y:S01]  /*1a00*/  ISETP.GE.AND P5, PT, R2, UR10, PT ;  /* 0x0000000a02007c0c */ /* 0x000fe2000bfa6270 */
[----:B------:R-:W-:Y:S01]  /*1a10*/  ULDC UR10, c[0x0][0x28c] ;  /* 0x0000a300000a7ab9 */ /* 0x000fe20000000800 */
[----:B------:R-:W-:Y:S02]  /*1a20*/  FMNMX R2, R50, R5, !PT ;  /* 0x0000000532027209 */ /* 0x000fe40007800000 */
[----:B------:R-:W-:Y:S02]  /*1a30*/  FMNMX R5, R0, R25, !PT ;  /* 0x0000001900057209 */ /* 0x000fe40007800000 */
[----:B------:R-:W-:Y:S02]  /*1a40*/  FMNMX R7, R51, R2, !PT ;  /* 0x0000000233077209 */ /* 0x000fe40007800000 */
[----:B------:R-:W-:Y:S02]  /*1a50*/  FMNMX R2, R28, R5, !PT ;  /* 0x000000051c027209 */ /* 0x000fe40007800000 */
[----:B------:R-:W-:-:S02]  /*1a60*/  FSEL R64, R64, -INF , !P2 ;  /* 0xff80000040407808 */ /* 0x000fc40005000000 */
[----:B------:R-:W-:Y:S02]  /*1a70*/  FSEL R66, R66, -INF , !P2 ;  /* 0xff80000042427808 */ /* 0x000fe40005000000 */
[----:B------:R-:W-:Y:S01]  /*1a80*/  ISETP.GE.AND P2, PT, R4, UR10, PT ;  /* 0x0000000a04007c0c */ /* 0x000fe2000bf46270 */
[----:B------:R-:W-:Y:S01]  /*1a90*/  ULDC UR10, c[0x0][0x28c] ;  /* 0x0000a300000a7ab9 */ /* 0x000fe20000000800 */
[----:B------:R-:W-:Y:S02]  /*1aa0*/  FMNMX R4, R54, R7, !PT ;  /* 0x0000000736047209 */ /* 0x000fe40007800000 */
[----:B------:R-:W-:Y:S02]  /*1ab0*/  FMNMX R5, R29, R2, !PT ;  /* 0x000000021d057209 */ /* 0x000fe40007800000 */
[----:B------:R-:W-:Y:S02]  /*1ac0*/  FMNMX R7, R55, R4, !PT ;  /* 0x0000000437077209 */ /* 0x000fe40007800000 */
[----:B------:R-:W-:-:S02]  /*1ad0*/  FMNMX R2, R32, R5, !PT ;  /* 0x0000000520027209 */ /* 0x000fc40007800000 */
[----:B------:R-:W-:Y:S02]  /*1ae0*/  FMNMX R4, R58, R7, !PT ;  /* 0x000000073a047209 */ /* 0x000fe40007800000 */
[----:B------:R-:W-:Y:S02]  /*1af0*/  FMNMX R5, R33, R2, !PT ;  /* 0x0000000221057209 */ /* 0x000fe40007800000 */
[----:B------:R-:W-:Y:S02]  /*1b00*/  FMNMX R7, R59, R4, !PT ;  /* 0x000000043b077209 */ /* 0x000fe40007800000 */
[----:B------:R-:W-:Y:S02]  /*1b10*/  FMNMX R2, R36, R5, !PT ;  /* 0x0000000524027209 */ /* 0x000fe40007800000 */
[----:B------:R-:W-:Y:S02]  /*1b20*/  FMNMX R4, R62, R7, !PT ;  /* 0x000000073e047209 */ /* 0x000fe40007800000 */
[----:B------:R-:W-:-:S02]  /*1b30*/  FMNMX R5, R37, R2, !PT ;  /* 0x0000000225057209 */ /* 0x000fc40007800000 */
[----:B------:R-:W-:Y:S02]  /*1b40*/  FMNMX R7, R63, R4, !PT ;  /* 0x000000043f077209 */ /* 0x000fe40007800000 */
[----:B------:R-:W-:Y:S02]  /*1b50*/  FMNMX R2, R40, R5, !PT ;  /* 0x0000000528027209 */ /* 0x000fe40007800000 */
[----:B------:R-:W-:Y:S02]  /*1b60*/  FSEL R67, R67, -INF , !P3 ;  /* 0xff80000043437808 */ /* 0x000fe40005800000 */
[----:B------:R-:W-:Y:S02]  /*1b70*/  FMNMX R4, R66, R7, !PT ;  /* 0x0000000742047209 */ /* 0x000fe40007800000 */
[----:B------:R-:W-:Y:S02]  /*1b80*/  FMNMX R5, R41, R2, !PT ;  /* 0x0000000229057209 */ /* 0x000fe40007800000 */
[----:B------:R-:W-:-:S02]  /*1b90*/  FSEL R70, R70, -INF , !P4 ;  /* 0xff80000046467808 */ /* 0x000fc40006000000 */
[----:B------:R-:W-:Y:S02]  /*1ba0*/  FMNMX R7, R67, R4, !PT ;  /* 0x0000000443077209 */ /* 0x000fe40007800000 */
[----:B------:R-:W-:Y:S02]  /*1bb0*/  FMNMX R2, R44, R5, !PT ;  /* 0x000000052c027209 */ /* 0x000fe40007800000 */
[----:B------:R-:W-:Y:S02]  /*1bc0*/  FSEL R65, R65, -INF , !P3 ;  /* 0xff80000041417808 */ /* 0x000fe40005800000 */
[----:B------:R-:W-:Y:S02]  /*1bd0*/  FSEL R71, R71, -INF , !P6 ;  /* 0xff80000047477808 */ /* 0x000fe40007000000 */
[----:B------:R-:W-:Y:S02]  /*1be0*/  FMNMX R4, R70, R7, !PT ;  /* 0x0000000746047209 */ /* 0x000fe40007800000 */
[----:B------:R-:W-:Y:S01]  /*1bf0*/  ISETP.GE.AND P3, PT, R8, UR10, PT ;  /* 0x0000000a08007c0c */ /* 0x000fe2000bf66270 */
[----:B------:R-:W-:Y:S01]  /*1c00*/  ULDC UR10, c[0x0][0x28c] ;  /* 0x0000a300000a7ab9 */ /* 0x000fe20000000800 */
[----:B------:R-:W-:Y:S01]  /*1c10*/  FMNMX R5, R45, R2, !PT ;  /* 0x000000022d057209 */ /* 0x000fe20007800000 */
[----:B------:R-:W2:Y:S01]  /*1c20*/  LDC R7, c[0x0][0x28c] ;  /* 0x0000a300ff077b82 */ /* 0x000ea20000000800 */
[----:B------:R-:W-:-:S02]  /*1c30*/  IADD3 R8, R3, 0x70, RZ ;  /* 0x0000007003087810 */ /* 0x000fc40007ffe0ff */
[----:B------:R-:W-:Y:S02]  /*1c40*/  FSEL R74, R74, -INF , !P1 ;  /* 0xff8000004a4a7808 */ /* 0x000fe40004800000 */
[----:B------:R-:W-:Y:S02]  /*1c50*/  FMNMX R9, R71, R4, !PT ;  /* 0x0000000447097209 */ /* 0x000fe40007800000 */
[----:B------:R-:W-:Y:S02]  /*1c60*/  FSEL R68, R68, -INF , !P4 ;  /* 0xff80000044447808 */ /* 0x000fe40006000000 */
[----:B------:R-:W-:Y:S02]  /*1c70*/  FMNMX R2, R48, R5, !PT ;  /* 0x0000000530027209 */ /* 0x000fe40007800000 */
[----:B------:R-:W-:Y:S01]  /*1c80*/  ISETP.GE.AND P4, PT, R8, UR10, PT ;  /* 0x0000000a08007c0c */ /* 0x000fe2000bf86270 */
[----:B------:R-:W-:Y:S01]  /*1c90*/  VIADD R8, R3, 0x71 ;  /* 0x0000007103087836 */ /* 0x000fe20000000000 */
[----:B------:R-:W-:Y:S01]  /*1ca0*/  FSEL R75, R75, -INF , !P5 ;  /* 0xff8000004b4b7808 */ /* 0x000fe20006800000 */
[----:B------:R-:W-:Y:S01]  /*1cb0*/  ULDC UR10, c[0x0][0x28c] ;  /* 0x0000a300000a7ab9 */ /* 0x000fe20000000800 */
[----:B------:R-:W-:-:S02]  /*1cc0*/  FMNMX R4, R74, R9, !PT ;  /* 0x000000094a047209 */ /* 0x000fc40007800000 */
[----:B------:R-:W-:Y:S02]  /*1cd0*/  FMNMX R5, R49, R2, !PT ;  /* 0x0000000231057209 */ /* 0x000fe40007800000 */
[----:B------:R-:W-:Y:S02]  /*1ce0*/  FSEL R69, R69, -INF , !P6 ;  /* 0xff80000045457808 */ /* 0x000fe40007000000 */
[----:B------:R-:W-:Y:S01]  /*1cf0*/  ISETP.GE.AND P6, PT, R8, UR10, PT ;  /* 0x0000000a08007c0c */ /* 0x000fe2000bfc6270 */
[----:B------:R-:W-:Y:S01]  /*1d00*/  ULDC UR10, c[0x0][0x28c] ;  /* 0x0000a300000a7ab9 */ /* 0x000fe20000000800 */
[----:B------:R-:W-:Y:S02]  /*1d10*/  FMNMX R9, R75, R4, !PT ;  /* 0x000000044b097209 */ /* 0x000fe40007800000 */
[----:B------:R-:W-:Y:S02]  /*1d20*/  IADD3 R8, R3, 0x78, RZ ;  /* 0x0000007803087810 */ /* 0x000fe40007ffe0ff */
[----:B------:R-:W-:-:S02]  /*1d30*/  FMNMX R4, R52, R5, !PT ;  /* 0x0000000534047209 */ /* 0x000fc40007800000 */
[----:B------:R-:W-:Y:S02]  /*1d40*/  FSEL R78, R78, -INF , !P2 ;  /* 0xff8000004e4e7808 */ /* 0x000fe40005000000 */
[----:B------:R-:W-:Y:S02]  /*1d50*/  FSEL R72, R72, -INF , !P1 ;  /* 0xff80000048487808 */ /* 0x000fe40004800000 */
[----:B------:R-:W-:Y:S01]  /*1d60*/  ISETP.GE.AND P1, PT, R8, UR10, PT ;  /* 0x0000000a08007c0c */ /* 0x000fe2000bf26270 */
[----:B------:R-:W-:Y:S01]  /*1d70*/  ULDC UR10, c[0x0][0x604] ;  /* 0x00018100000a7ab9 */ /* 0x000fe20000000800 */
[----:B------:R-:W-:Y:S02]  /*1d80*/  FMNMX R5, R53, R4, !PT ;  /* 0x0000000435057209 */ /* 0x000fe40007800000 */
[----:B------:R-:W-:Y:S02]  /*1d90*/  FSEL R79, R79, -INF , !P3 ;  /* 0xff8000004f4f7808 */ /* 0x000fe40005800000 */
[----:B------:R-:W-:-:S02]  /*1da0*/  FMNMX R8, R78, R9, !PT ;  /* 0x000000094e087209 */ /* 0x000fc40007800000 */
[----:B------:R-:W-:Y:S02]  /*1db0*/  FMNMX R4, R56, R5, !PT ;  /* 0x0000000538047209 */ /* 0x000fe40007800000 */
[----:B------:R-:W-:Y:S02]  /*1dc0*/  FSEL R82, R82, -INF , !P4 ;  /* 0xff80000052527808 */ /* 0x000fe40006000000 */
[----:B------:R-:W-:Y:S02]  /*1dd0*/  FMNMX R9, R79, R8, !PT ;  /* 0x000000084f097209 */ /* 0x000fe40007800000 */
[----:B------:R-:W-:Y:S02]  /*1de0*/  IADD3 R2, R3, 0x79, RZ ;  /* 0x0000007903027810 */ /* 0x000fe40007ffe0ff */
[----:B------:R-:W-:Y:S02]  /*1df0*/  FMNMX R5, R57, R4, !PT ;  /* 0x0000000439057209 */ /* 0x000fe40007800000 */
[----:B------:R-:W-:-:S02]  /*1e00*/  FSEL R83, R83, -INF , !P6 ;  /* 0xff80000053537808 */ /* 0x000fc40007000000 */
[----:B------:R-:W-:Y:S02]  /*1e10*/  FMNMX R8, R82, R9, !PT ;  /* 0x0000000952087209 */ /* 0x000fe40007800000 */
[----:B------:R-:W-:Y:S02]  /*1e20*/  FSEL R73, R73, -INF , !P5 ;  /* 0xff80000049497808 */ /* 0x000fe40006800000 */
[----:B--2---:R-:W-:Y:S02]  /*1e30*/  ISETP.GE.AND P5, PT, R2, R7, PT ;  /* 0x000000070200720c */ /* 0x004fe40003fa6270 */
[----:B------:R-:W-:Y:S02]  /*1e40*/  FMNMX R2, R60, R5, !PT ;  /* 0x000000053c027209 */ /* 0x000fe40007800000 */
[----:B------:R-:W-:Y:S02]  /*1e50*/  FSEL R86, R86, -INF , !P1 ;  /* 0xff80000056567808 */ /* 0x000fe40004800000 */
[----:B------:R-:W-:-:S02]  /*1e60*/  FMNMX R9, R83, R8, !PT ;  /* 0x0000000853097209 */ /* 0x000fc40007800000 */
[----:B------:R-:W-:Y:S02]  /*1e70*/  FMNMX R5, R61, R2, !PT ;  /* 0x000000023d057209 */ /* 0x000fe40007800000 */
[----:B------:R-:W-:Y:S02]  /*1e80*/  FSEL R87, R87, -INF , !P5 ;  /* 0xff80000057577808 */ /* 0x000fe40006800000 */
[----:B------:R-:W-:Y:S02]  /*1e90*/  FMNMX R4, R86, R9, !PT ;  /* 0x0000000956047209 */ /* 0x000fe40007800000 */
[----:B------:R-:W-:Y:S02]  /*1ea0*/  FMNMX R2, R64, R5, !PT ;  /* 0x0000000540027209 */ /* 0x000fe40007800000 */
[----:B------:R-:W-:Y:S02]  /*1eb0*/  FMNMX R4, R87, R4, !PT ;  /* 0x0000000457047209 */ /* 0x000fe40007800000 */
[----:B------:R-:W-:-:S02]  /*1ec0*/  FMNMX R5, R65, R2, !PT ;  /* 0x0000000241057209 */ /* 0x000fc40007800000 */
[----:B------:R-:W-:Y:S01]  /*1ed0*/  FSEL R76, R76, -INF , !P2 ;  /* 0xff8000004c4c7808 */ /* 0x000fe20005000000 */
[----:B------:R-:W2:Y:S01]  /*1ee0*/  SHFL.BFLY PT, R9, R4, 0x1, 0x1f ;  /* 0x0c201f0004097f89 */ /* 0x000ea200000e0000 */
[----:B------:R-:W-:Y:S02]  /*1ef0*/  FMNMX R2, R68, R5, !PT ;  /* 0x0000000544027209 */ /* 0x000fe40007800000 */
[----:B------:R-:W-:Y:S02]  /*1f00*/  FSEL R77, R77, -INF , !P3 ;  /* 0xff8000004d4d7808 */ /* 0x000fe40005800000 */
[----:B------:R-:W-:Y:S02]  /*1f10*/  FMNMX R5, R69, R2, !PT ;  /* 0x0000000245057209 */ /* 0x000fe40007800000 */
[----:B------:R-:W-:Y:S02]  /*1f20*/  FSEL R80, R80, -INF , !P4 ;  /* 0xff80000050507808 */ /* 0x000fe40006000000 */
[----:B------:R-:W-:-:S02]  /*1f30*/  FMNMX R2, R72, R5, !PT ;  /* 0x0000000548027209 */ /* 0x000fc40007800000 */
[----:B------:R-:W-:Y:S02]  /*1f40*/  FSEL R81, R81, -INF , !P6 ;  /* 0xff80000051517808 */ /* 0x000fe40007000000 */
[----:B------:R-:W-:Y:S02]  /*1f50*/  FMNMX R5, R73, R2, !PT ;  /* 0x0000000249057209 */ /* 0x000fe40007800000 */
[----:B------:R-:W-:Y:S02]  /*1f60*/  FSEL R84, R84, -INF , !P1 ;  /* 0xff80000054547808 */ /* 0x000fe40004800000 */
[----:B------:R-:W-:Y:S02]  /*1f70*/  FMNMX R2, R76, R5, !PT ;  /* 0x000000054c027209 */ /* 0x000fe40007800000 */
[----:B------:R-:W-:Y:S02]  /*1f80*/  FSEL R85, R85, -INF , !P5 ;  /* 0xff80000055557808 */ /* 0x000fe40006800000 */
[----:B------:R-:W-:-:S02]  /*1f90*/  FMNMX R5, R77, R2, !PT ;  /* 0x000000024d057209 */ /* 0x000fc40007800000 */
[----:B--2---:R-:W-:Y:S02]  /*1fa0*/  FMNMX R8, R4, R9, !PT ;  /* 0x0000000904087209 */ /* 0x004fe40007800000 */
[----:B------:R-:W-:-:S03]  /*1fb0*/  FMNMX R2, R80, R5, !PT ;  /* 0x0000000550027209 */ /* 0x000fc60007800000 */
[----:B------:R-:W2:Y:S01]  /*1fc0*/  SHFL.BFLY PT, R11, R8, 0x2, 0x1f ;  /* 0x0c401f00080b7f89 */ /* 0x000ea200000e0000 */
[----:B------:R-:W-:-:S04]  /*1fd0*/  FMNMX R5, R81, R2, !PT ;  /* 0x0000000251057209 */ /* 0x000fc80007800000 */
[----:B------:R-:W-:-:S04]  /*1fe0*/  FMNMX R2, R84, R5, !PT ;  /* 0x0000000554027209 */ /* 0x000fc80007800000 */
[----:B------:R-:W-:-:S05]  /*1ff0*/  FMNMX R2, R85, R2, !PT ;  /* 0x0000000255027209 */ /* 0x000fca0007800000 */
[----:B------:R-:W3:Y:S01]  /*2000*/  SHFL.BFLY PT, R9, R2, 0x1, 0x1f ;  /* 0x0c201f0002097f89 */ /* 0x000ee200000e0000 */
[----:B--2---:R-:W-:-:S04]  /*2010*/  FMNMX R5, R8, R11, !PT ;  /* 0x0000000b08057209 */ /* 0x004fc80007800000 */
[----:B------:R-:W-:-:S04]  /*2020*/  FSETP.NEU.AND P1, PT, R5, -INF , PT ;  /* 0xff8000000500780b */ /* 0x000fc80003f2d000 */
[----:B------:R-:W-:-:S05]  /*2030*/  FSEL R4, R5, RZ, P1 ;  /* 0x000000ff05047208 */ /* 0x000fca0000800000 */
[----:B------:R-:W-:Y:S01]  /*2040*/  FMUL R8, R4, UR10 ;  /* 0x0000000a04087c20 */ /* 0x000fe20008400000 */
[----:B---3--:R-:W-:Y:S01]  /*2050*/  FMNMX R4, R2, R9, !PT ;  /* 0x0000000902047209 */ /* 0x008fe20007800000 */
[----:B------:R-:W-:Y:S02]  /*2060*/  ULDC UR10, c[0x0][0x604] ;  /* 0x00018100000a7ab9 */ /* 0x000fe40000000800 */
[--C-:B------:R-:W-:Y:S01]  /*2070*/  FFMA R26, R26, UR10, -R8.reuse ;  /* 0x0000000a1a1a7c23 */ /* 0x100fe20008000808 */
[----:B------:R-:W-:Y:S01]  /*2080*/  ULDC UR10, c[0x0][0x604] ;  /* 0x00018100000a7ab9 */ /* 0x000fe20000000800 */
[----:B------:R-:W2:Y:S01]  /*2090*/  SHFL.BFLY PT, R11, R4, 0x2, 0x1f ;  /* 0x0c401f00040b7f89 */ /* 0x000ea200000e0000 */
[--C-:B------:R-:W-:Y:S01]  /*20a0*/  FFMA R10, R27, UR10, -R8.reuse ;  /* 0x0000000a1b0a7c23 */ /* 0x100fe20008000808 */
[----:B------:R-:W-:Y:S01]  /*20b0*/  ULDC UR10, c[0x0][0x604] ;  /* 0x00018100000a7ab9 */ /* 0x000fe20000000800 */
[----:B------:R-:W-:Y:S01]  /*20c0*/  FSETP.GEU.AND P1, PT, R26, -126, PT ;  /* 0xc2fc00001a00780b */ /* 0x000fe20003f2e000 */
        /* <DEDUP_REMOVED lines=14> */
[----:B------:R-:W-:Y:S01]  /*21b0*/  @!P1 FMUL R26, R26, 0.5 ;  /* 0x3f0000001a1a9820 */ /* 0x000fe20000400000 */
[----:B------:R-:W-:Y:S01]  /*21c0*/  @!P4 FMUL R10, R10, 0.5 ;  /* 0x3f0000000a0ac820 */ /* 0x000fe20000400000 */
[--C-:B------:R-:W-:Y:S01]  /*21d0*/  FFMA R16, R39, UR10, -R8.reuse ;  /* 0x0000000a27107c23 */ /* 0x100fe20008000808 */
[----:B------:R-:W-:Y:S01]  /*21e0*/  ULDC UR10, c[0x0][0x604] ;  /* 0x00018100000a7ab9 */ /* 0x000fe20000000800 */
[----:B------:R-:W3:Y:S01]  /*21f0*/  MUFU.EX2 R9, R26 ;  /* 0x0000001a00097308 */ /* 0x000ee20000000800 */
[--C-:B------:R-:W-:Y:S01]  /*2200*/  FFMA R13, R42, UR10, -R8.reuse ;  /* 0x0000000a2a0d7c23 */ /* 0x100fe20008000808 */
[----:B--2---:R-:W-:Y:S01]  /*2210*/  FMNMX R4, R4, R11, !PT ;  /* 0x0000000b04047209 */ /* 0x004fe20007800000 */
[----:B------:R-:W-:Y:S01]  /*2220*/  @!P2 FMUL R12, R12, 0.5 ;  /* 0x3f0000000c0ca820 */ /* 0x000fe20000400000 */
[----:B------:R-:W-:Y:S01]  /*2230*/  ULDC UR10, c[0x0][0x604] ;  /* 0x00018100000a7ab9 */ /* 0x000fe20000000800 */
[----:B------:R-:W-:Y:S01]  /*2240*/  @!P3 FMUL R27, R27, 0.5 ;  /* 0x3f0000001b1bb820 */ /* 0x000fe20000400000 */
[----:B------:R-:W-:Y:S01]  /*2250*/  FSETP.NEU.AND P5, PT, R4, -INF , PT ;  /* 0xff8000000400780b */ /* 0x000fe20003fad000 */
[----:B------:R-:W-:Y:S01]  /*2260*/  @!P6 FMUL R34, R34, 0.5 ;  /* 0x3f0000002222e820 */ /* 0x000fe20000400000 */
[----:B------:R-:W2:Y:S01]  /*2270*/  MUFU.EX2 R10, R10 ;  /* 0x0000000a000a7308 */ /* 0x000ea20000000800 */
[--C-:B------:R-:W-:Y:S01]  /*2280*/  FFMA R18, R43, UR10, -R8.reuse ;  /* 0x0000000a2b127c23 */ /* 0x100fe20008000808 */
[----:B------:R-:W-:Y:S01]  /*2290*/  FSEL R2, R4, RZ, P5 ;  /* 0x000000ff04027208 */ /* 0x000fe20002800000 */
[----:B------:R-:W-:Y:S01]  /*22a0*/  ULDC UR10, c[0x0][0x604] ;  /* 0x00018100000a7ab9 */ /* 0x000fe20000000800 */
[----:B------:R-:W-:Y:S01]  /*22b0*/  FSETP.GEU.AND P5, PT, R14, -126, PT ;  /* 0xc2fc00000e00780b */ /* 0x000fe20003fae000 */
[----:B------:R-:W-:Y:S01]  /*22c0*/  FFMA R35, R46, UR10, -R8 ;  /* 0x0000000a2e237c23 */ /* 0x000fe20008000808 */
[----:B------:R-:W-:-:S02]  /*22d0*/  ULDC UR10, c[0x0][0x604] ;  /* 0x00018100000a7ab9 */ /* 0x000fc40000000800 */
[----:B------:R-:W4:Y:S01]  /*22e0*/  MUFU.EX2 R11, R34 ;  /* 0x00000022000b7308 */ /* 0x000f220000000800 */
[--C-:B------:R-:W-:Y:S01]  /*22f0*/  FFMA R20, R47, UR10, -R8.reuse ;  /* 0x0000000a2f147c23 */ /* 0x100fe20008000808 */
[----:B------:R-:W-:Y:S01]  /*2300*/  ULDC UR10, c[0x0][0x604] ;  /* 0x00018100000a7ab9 */ /* 0x000fe20000000800 */
[----:B---3--:R-:W-:Y:S01]  /*2310*/  @!P1 FMUL R9, R9, R9 ;  /* 0x0000000909099220 */ /* 0x008fe20000400000 */
[--C-:B------:R-:W-:Y:S01]  /*2320*/  FFMA R15, R50, UR10, -R8.reuse ;  /* 0x0000000a320f7c23 */ /* 0x100fe20008000808 */
[----:B------:R-:W-:Y:S01]  /*2330*/  ULDC UR10, c[0x0][0x604] ;  /* 0x00018100000a7ab9 */ /* 0x000fe20000000800 */
[----:B------:R-:W-:Y:S01]  /*2340*/  FSETP.GEU.AND P1, PT, R31, -126, PT ;  /* 0xc2fc00001f00780b */ /* 0x000fe20003f2e000 */
[----:B------:R-:W-:Y:S01]  /*2350*/  FFMA R22, R51, UR10, -R8 ;  /* 0x0000000a33167c23 */ /* 0x000fe20008000808 */
[----:B------:R-:W3:Y:S01]  /*2360*/  MUFU.EX2 R12, R12 ;  /* 0x0000000c000c7308 */ /* 0x000ee20000000800 */
[----:B------:R-:W-:Y:S01]  /*2370*/  @!P5 FMUL R14, R14, 0.5 ;  /* 0x3f0000000e0ed820 */ /* 0x000fe20000400000 */
[----:B--2---:R-:W-:Y:S01]  /*2380*/  @!P4 FMUL R10, R10, R10 ;  /* 0x0000000a0a0ac220 */ /* 0x004fe20000400000 */
[----:B------:R-:W-:Y:S01]  /*2390*/  FSETP.GEU.AND P4, PT, R16, -126, PT ;  /* 0xc2fc00001000780b */ /* 0x000fe20003f8e000 */
[----:B------:R-:W-:-:S02]  /*23a0*/  ULDC UR10, c[0x0][0x604] ;  /* 0x00018100000a7ab9 */ /* 0x000fc40000000800 */
[--C-:B------:R-:W-:Y:S01]  /*23b0*/  FFMA R24, R54, UR10, -R8.reuse ;  /* 0x0000000a36187c23 */ /* 0x100fe20008000808 */
[----:B------:R-:W-:Y:S01]  /*23c0*/  ULDC UR10, c[0x0][0x604] ;  /* 0x00018100000a7ab9 */ /* 0x000fe20000000800 */
[----:B------:R-:W2:Y:S01]  /*23d0*/  MUFU.EX2 R14, R14 ;  /* 0x0000000e000e7308 */ /* 0x000ea20000000800 */
[----:B----4-:R-:W-:Y:S01]  /*23e0*/  @!P6 FMUL R11, R11, R11 ;  /* 0x0000000b0b0be220 */ /* 0x010fe20000400000 */
[----:B------:R-:W-:Y:S01]  /*23f0*/  FSETP.GEU.AND P6, PT, R35, -126, PT ;  /* 0xc2fc00002300780b */ /* 0x000fe20003fce000 */
[--C-:B------:R-:W-:Y:S01]  /*2400*/  FFMA R55, R55, UR10, -R8.reuse ;  /* 0x0000000a37377c23 */ /* 0x100fe20008000808 */
[----:B------:R-:W-:Y:S01]  /*2410*/  ULDC UR10, c[0x0][0x604] ;  /* 0x00018100000a7ab9 */ /* 0x000fe20000000800 */
[----:B------:R-:W-:Y:S01]  /*2420*/  @!P1 FMUL R31, R31, 0.5 ;  /* 0x3f0000001f1f9820 */ /* 0x000fe20000400000 */
[--C-:B------:R-:W-:Y:S01]  /*2430*/  FFMA R58, R58, UR10, -R8.reuse ;  /* 0x0000000a3a3a7c23 */ /* 0x100fe20008000808 */
[----:B------:R-:W-:Y:S01]  /*2440*/  ULDC UR10, c[0x0][0x604] ;  /* 0x00018100000a7ab9 */ /* 0x000fe20000000800 */
[----:B------:R-:W-:Y:S01]  /*2450*/  @!P4 FMUL R16, R16, 0.5 ;  /* 0x3f0000001010c820 */ /* 0x000fe20000400000 */
[----:B---3--:R-:W-:Y:S01]  /*2460*/  @!P2 FMUL R12, R12, R12 ;  /* 0x0000000c0c0ca220 */ /* 0x008fe20000400000 */
[----:B------:R-:W-:Y:S01]  /*2470*/  FSETP.GEU.AND P2, PT, R18, -126, PT ;  /* 0xc2fc00001200780b */ /* 0x000fe20003f4e000 */
[----:B------:R-:W3:Y:S01]  /*2480*/  MUFU.EX2 R27, R27 ;  /* 0x0000001b001b7308 */ /* 0x000ee20000000800 */
[----:B------:R-:W-:Y:S01]  /*2490*/  FFMA R59, R59, UR10, -R8 ;  /* 0x0000000a3b3b7c23 */ /* 0x000fe20008000808 */
[----:B------:R-:W-:-:S02]  /*24a0*/  ULDC UR10, c[0x0][0x604] ;  /* 0x00018100000a7ab9 */ /* 0x000fc40000000800 */
[----:B------:R-:W-:Y:S01]  /*24b0*/  @!P6 FMUL R35, R35, 0.5 ;  /* 0x3f0000002323e820 */ /* 0x000fe20000400000 */
[--C-:B------:R-:W-:Y:S01]  /*24c0*/  FFMA R62, R62, UR10, -R8.reuse ;  /* 0x0000000a3e3e7c23 */ /* 0x100fe20008000808 */
[----:B--2---:R-:W-:Y:S01]  /*24d0*/  @!P5 FMUL R14, R14, R14 ;  /* 0x0000000e0e0ed220 */ /* 0x004fe20000400000 */
[----:B------:R-:W-:Y:S01]  /*24e0*/  FSETP.GEU.AND P5, PT, R20, -126, PT ;  /* 0xc2fc00001400780b */ /* 0x000fe20003fae000 */
[----:B------:R-:W2:Y:S01]  /*24f0*/  MUFU.EX2 R16, R16 ;  /* 0x0000001000107308 */ /* 0x000ea20000000800 */
[----:B------:R-:W-:Y:S02]  /*2500*/  ULDC UR10, c[0x0][0x604] ;  /* 0x00018100000a7ab9 */ /* 0x000fe40000000800 */
[--C-:B------:R-:W-:Y:S01]  /*2510*/  FFMA R63, R63, UR10, -R8.reuse ;  /* 0x0000000a3f3f7c23 */ /* 0x100fe20008000808 */
[----:B------:R-:W-:Y:S01]  /*2520*/  @!P2 FMUL R18, R18, 0.5 ;  /* 0x3f0000001212a820 */ /* 0x000fe20000400000 */
[----:B------:R-:W-:Y:S02]  /*2530*/  ULDC UR10, c[0x0][0x604] ;  /* 0x00018100000a7ab9 */ /* 0x000fe40000000800 */
[--C-:B------:R-:W-:Y:S01]  /*2540*/  FFMA R66, R66, UR10, -R8.reuse ;  /* 0x0000000a42427c23 */ /* 0x100fe20008000808 */
[----:B------:R-:W4:Y:S01]  /*2550*/  MUFU.EX2 R35, R35 ;  /* 0x0000002300237308 */ /* 0x000f220000000800 */
[----:B---3--:R-:W-:Y:S01]  /*2560*/  @!P3 FMUL R27, R27, R27 ;  /* 0x0000001b1b1bb220 */ /* 0x008fe20000400000 */
[----:B------:R-:W-:Y:S01]  /*2570*/  FSETP.GEU.AND P3, PT, R13, -126, PT ;  /* 0xc2fc00000d00780b */ /* 0x000fe20003f6e000 */
[----:B------:R-:W-:Y:S01]  /*2580*/  ULDC UR10, c[0x0][0x604] ;  /* 0x00018100000a7ab9 */ /* 0x000fe20000000800 */
[----:B------:R-:W-:Y:S01]  /*2590*/  @!P5 FMUL R20, R20, 0.5 ;  /* 0x3f0000001414d820 */ /* 0x000fe20000400000 */
[----:B------:R-:W-:Y:S01]  /*25a0*/  FFMA R67, R67, UR10, -R8 ;  /* 0x0000000a43437c23 */ /* 0x000fe20008000808 */
[----:B------:R-:W-:-:S02]  /*25b0*/  ULDC UR10, c[0x0][0x604] ;  /* 0x00018100000a7ab9 */ /* 0x000fc40000000800 */
[----:B------:R-:W3:Y:S01]  /*25c0*/  MUFU.EX2 R18, R18 ;  /* 0x0000001200127308 */ /* 0x000ee20000000800 */
[----:B--2---:R-:W-:Y:S01]  /*25d0*/  @!P4 FMUL R16, R16, R16 ;  /* 0x000000101010c220 */ /* 0x004fe20000400000 */
[----:B------:R-:W-:Y:S01]  /*25e0*/  FSETP.GEU.AND P4, PT, R22, -126, PT ;  /* 0xc2fc00001600780b */ /* 0x000fe20003f8e000 */
[--C-:B------:R-:W-:Y:S01]  /*25f0*/  FFMA R70, R70, UR10, -R8.reuse ;  /* 0x0000000a46467c23 */ /* 0x100fe20008000808 */
[----:B------:R-:W-:Y:S02]  /*2600*/  ULDC UR10, c[0x0][0x604] ;  /* 0x00018100000a7ab9 */ /* 0x000fe40000000800 */
[----:B------:R-:W-:Y:S01]  /*2610*/  FFMA R71, R71, UR10, -R8 ;  /* 0x0000000a47477c23 */ /* 0x000fe20008000808 */
[----:B------:R-:W-:Y:S01]  /*2620*/  @!P3 FMUL R13, R13, 0.5 ;  /* 0x3f0000000d0db820 */ /* 0x000fe20000400000 */
[----:B------:R-:W2:Y:S01]  /*2630*/  MUFU.EX2 R20, R20 ;  /* 0x0000001400147308 */ /* 0x000ea20000000800 */
[----:B----4-:R-:W-:Y:S01]  /*2640*/  @!P6 FMUL R35, R35, R35 ;  /* 0x000000232323e220 */ /* 0x010fe20000400000 */
[----:B------:R-:W-:Y:S01]  /*2650*/  FSETP.GEU.AND P6, PT, R58, -126, PT ;  /* 0xc2fc00003a00780b */ /* 0x000fe20003fce000 */
[----:B------:R-:W-:-:S02]  /*2660*/  ULDC UR10, c[0x0][0x604] ;  /* 0x00018100000a7ab9 */ /* 0x000fc40000000800 */
[--C-:B------:R-:W-:Y:S01]  /*2670*/  FFMA R74, R74, UR10, -R8.reuse ;  /* 0x0000000a4a4a7c23 */ /* 0x100fe20008000808 */
[----:B------:R-:W-:Y:S01]  /*2680*/  ULDC UR10, c[0x0][0x604] ;  /* 0x00018100000a7ab9 */ /* 0x000fe20000000800 */
[----:B------:R-:W-:Y:S01]  /*2690*/  @!P4 FMUL R22, R22, 0.5 ;  /* 0x3f0000001616c820 */ /* 0x000fe20000400000 */
[----:B------:R-:W4:Y:S01]  /*26a0*/  MUFU.EX2 R31, R31 ;  /* 0x0000001f001f7308 */ /* 0x000f220000000800 */
[----:B---3--:R-:W-:Y:S01]  /*26b0*/  @!P2 FMUL R18, R18, R18 ;  /* 0x000000121212a220 */ /* 0x008fe20000400000 */
[----:B------:R-:W-:Y:S01]  /*26c0*/  FSETP.GEU.AND P2, PT, R55, -126, PT ;  /* 0xc2fc00003700780b */ /* 0x000fe20003f4e000 */
[--C-:B------:R-:W-:Y:S01]  /*26d0*/  FFMA R75, R75, UR10, -R8.reuse ;  /* 0x0000000a4b4b7c23 */ /* 0x100fe20008000808 */
[----:B------:R-:W-:Y:S02]  /*26e0*/  ULDC UR10, c[0x0][0x604] ;  /* 0x00018100000a7ab9 */ /* 0x000fe40000000800 */
[----:B------:R-:W-:Y:S01]  /*26f0*/  FFMA R78, R78, UR10, -R8 ;  /* 0x0000000a4e4e7c23 */ /* 0x000fe20008000808 */
[----:B------:R-:W-:Y:S01]  /*2700*/  @!P6 FMUL R58, R58, 0.5 ;  /* 0x3f0000003a3ae820 */ /* 0x000fe20000400000 */
[----:B------:R-:W3:Y:S01]  /*2710*/  MUFU.EX2 R22, R22 ;  /* 0x0000001600167308 */ /* 0x000ee20000000800 */
[----:B--2---:R-:W-:Y:S01]  /*2720*/  @!P5 FMUL R20, R20, R20 ;  /* 0x000000141414d220 */ /* 0x004fe20000400000 */
[----:B------:R-:W-:Y:S01]  /*2730*/  FSETP.GEU.AND P5, PT, R59, -126, PT ;  /* 0xc2fc00003b00780b */ /* 0x000fe20003fae000 */
[----:B------:R-:W-:-:S02]  /*2740*/  ULDC UR10, c[0x0][0x604] ;  /* 0x00018100000a7ab9 */ /* 0x000fc40000000800 */
[--C-:B------:R-:W-:Y:S01]  /*2750*/  FFMA R79, R79, UR10, -R8.reuse ;  /* 0x0000000a4f4f7c23 */ /* 0x100fe20008000808 */
[----:B------:R-:W-:Y:S01]  /*2760*/  ULDC UR10, c[0x0][0x604] ;  /* 0x00018100000a7ab9 */ /* 0x000fe20000000800 */
[----:B------:R-:W-:Y:S01]  /*2770*/  @!P2 FMUL R55, R55, 0.5 ;  /* 0x3f0000003737a820 */ /* 0x000fe20000400000 */
[----:B------:R-:W2:Y:S01]  /*2780*/  MUFU.EX2 R58, R58 ;  /* 0x0000003a003a7308 */ /* 0x000ea20000000800 */
[----:B----4-:R-:W-:Y:S01]  /*2790*/  @!P1 FMUL R31, R31, R31 ;  /* 0x0000001f1f1f9220 */ /* 0x010fe20000400000 */
[----:B------:R-:W-:Y:S01]  /*27a0*/  FSETP.GEU.AND P1, PT, R15, -126, PT ;  /* 0xc2fc00000f00780b */ /* 0x000fe20003f2e000 */
[--C-:B------:R-:W-:Y:S01]  /*27b0*/  FFMA R82, R82, UR10, -R8.reuse ;  /* 0x0000000a52527c23 */ /* 0x100fe20008000808 */
[----:B------:R-:W-:Y:S02]  /*27c0*/  ULDC UR10, c[0x0][0x604] ;  /* 0x00018100000a7ab9 */ /* 0x000fe40000000800 */
[----:B------:R-:W-:Y:S01]  /*27d0*/  FFMA R17, R83, UR10, -R8 ;  /* 0x0000000a53117c23 */ /* 0x000fe20008000808 */
[----:B------:R-:W-:Y:S01]  /*27e0*/  @!P5 FMUL R59, R59, 0.5 ;  /* 0x3f0000003b3bd820 */ /* 0x000fe20000400000 */
[----:B------:R-:W4:Y:S01]  /*27f0*/  MUFU.EX2 R13, R13 ;  /* 0x0000000d000d7308 */ /* 0x000f220000000800 */
[----:B---3--:R-:W-:Y:S01]  /*2800*/  @!P4 FMUL R22, R22, R22 ;  /* 0x000000161616c220 */ /* 0x008fe20000400000 */
[----:B------:R-:W-:Y:S01]  /*2810*/  FSETP.GEU.AND P4, PT, R63, -126, PT ;  /* 0xc2fc00003f00780b */ /* 0x000fe20003f8e000 */
[----:B------:R-:W-:-:S04]  /*2820*/  ULDC UR10, c[0x0][0x604] ;  /* 0x00018100000a7ab9 */ /* 0x000fc80000000800 */
[----:B------:R-:W-:Y:S01]  /*2830*/  @!P1 FMUL R15, R15, 0.5 ;  /* 0x3f0000000f0f9820 */ /* 0x000fe20000400000 */
[----:B------:R3:W5:Y:S01]  /*2840*/  MUFU.EX2 R39, R55 ;  /* 0x0000003700277308 */ /* 0x0007620000000800 */
[----:B--2---:R-:W-:Y:S01]  /*2850*/  @!P6 FMUL R58, R58, R58 ;  /* 0x0000003a3a3ae220 */ /* 0x004fe20000400000 */
[----:B------:R-:W-:-:S05]  /*2860*/  FSETP.GEU.AND P6, PT, R70, -126, PT ;  /* 0xc2fc00004600780b */ /* 0x000fca0003fce000 */
[----:B------:R-:W-:Y:S01]  /*2870*/  @!P4 FMUL R63, R63, 0.5 ;  /* 0x3f0000003f3fc820 */ /* 0x000fe20000400000 */
[----:B------:R-:W2:Y:S01]  /*2880*/  MUFU.EX2 R43, R59 ;  /* 0x0000003b002b7308 */ /* 0x000ea20000000800 */
[----:B----4-:R-:W-:Y:S01]  /*2890*/  @!P3 FMUL R13, R13, R13 ;  /* 0x0000000d0d0db220 */ /* 0x010fe20000400000 */
[----:B------:R-:W-:Y:S01]  /*28a0*/  FSETP.GEU.AND P3, PT, R24, -126, PT ;  /* 0xc2fc00001800780b */ /* 0x000fe20003f6e000 */
[--C-:B---3--:R-:W-:Y:S01]  /*28b0*/  FFMA R55, R86, UR10, -R8.reuse ;  /* 0x0000000a56377c23 */ /* 0x108fe20008000808 */
[----:B------:R-:W-:Y:S02]  /*28c0*/  ULDC UR10, c[0x0][0x604] ;  /* 0x00018100000a7ab9 */ /* 0x000fe40000000800 */
[----:B------:R-:W-:Y:S01]  /*28d0*/  FFMA R8, R87, UR10, -R8 ;  /* 0x0000000a57087c23 */ /* 0x000fe20008000808 */
[----:B------:R-:W-:Y:S01]  /*28e0*/  @!P6 FMUL R70, R70, 0.5 ;  /* 0x3f0000004646e820 */ /* 0x000fe20000400000 */
[----:B------:R-:W3:Y:S01]  /*28f0*/  MUFU.EX2 R15, R15 ;  /* 0x0000000f000f7308 */ /* 0x000ee20000000800 */
[----:B-----5:R-:W-:Y:S01]  /*2900*/  @!P2 FMUL R39, R39, R39 ;  /* 0x000000272727a220 */ /* 0x020fe20000400000 */
[----:B------:R-:W-:Y:S01]  /*2910*/  FSETP.GEU.AND P2, PT, R67, -126, PT ;  /* 0xc2fc00004300780b */ /* 0x000fe20003f4e000 */
[----:B------:R-:W-:-:S02]  /*2920*/  ULDC UR10, c[0x0][0x604] ;  /* 0x00018100000a7ab9 */ /* 0x000fc40000000800 */
[----:B------:R-:W-:Y:S01]  /*2930*/  FMUL R2, R2, UR10 ;  /* 0x0000000a02027c20 */ /* 0x000fe20008400000 */
[----:B------:R-:W-:Y:S01]  /*2940*/  ULDC UR10, c[0x0][0x604] ;  /* 0x00018100000a7ab9 */ /* 0x000fe20000000800 */
[----:B------:R-:W-:Y:S01]  /*2950*/  @!P3 FMUL R24, R24, 0.5 ;  /* 0x3f0000001818b820 */ /* 0x000fe20000400000 */
[----:B------:R-:W4:Y:S01]  /*2960*/  MUFU.EX2 R47, R63 ;  /* 0x0000003f002f7308 */ /* 0x000f220000000800 */
[----:B--2---:R-:W-:Y:S01]  /*2970*/  @!P5 FMUL R43, R43, R43 ;  /* 0x0000002b2b2bd220 */ /* 0x004fe20000400000 */
[----:B------:R-:W-:Y:S01]  /*2980*/  FSETP.GEU.AND P5, PT, R71, -126, PT ;  /* 0xc2fc00004700780b */ /* 0x000fe20003fae000 */
[--C-:B------:R-:W-:Y:S01]  /*2990*/  FFMA R0, R0, UR10, -R2.reuse ;  /* 0x0000000a00007c23 */ /* 0x100fe20008000802 */
[----:B------:R-:W-:Y:S02]  /*29a0*/  ULDC UR10, c[0x0][0x604] ;  /* 0x00018100000a7ab9 */ /* 0x000fe40000000800 */
[----:B------:R-:W-:Y:S01]  /*29b0*/  FFMA R25, R25, UR10, -R2 ;  /* 0x0000000a19197c23 */ /* 0x000fe20008000802 */
[----:B------:R-:W-:Y:S01]  /*29c0*/  @!P2 FMUL R67, R67, 0.5 ;  /* 0x3f0000004343a820 */ /* 0x000fe20000400000 */
[----:B------:R-:W2:Y:S01]  /*29d0*/  MUFU.EX2 R70, R70 ;  /* 0x0000004600467308 */ /* 0x000ea20000000800 */
[----:B---3--:R-:W-:Y:S01]  /*29e0*/  @!P1 FMUL R15, R15, R15 ;  /* 0x0000000f0f0f9220 */ /* 0x008fe20000400000 */
[----:B------:R-:W-:Y:S01]  /*29f0*/  FSETP.GEU.AND P1, PT, R62, -126, PT ;  /* 0xc2fc00003e00780b */ /* 0x000fe20003f2e000 */
[----:B------:R-:W-:-:S02]  /*2a00*/  ULDC UR10, c[0x0][0x604] ;  /* 0x00018100000a7ab9 */ /* 0x000fc40000000800 */
[--C-:B------:R-:W-:Y:S01]  /*2a10*/  FFMA R28, R28, UR10, -R2.reuse ;  /* 0x0000000a1c1c7c23 */ /* 0x100fe20008000802 */
[----:B------:R-:W-:Y:S01]  /*2a20*/  ULDC UR10, c[0x0][0x604] ;  /* 0x00018100000a7ab9 */ /* 0x000fe20000000800 */
[----:B------:R-:W-:Y:S01]  /*2a30*/  @!P5 FMUL R71, R71, 0.5 ;  /* 0x3f0000004747d820 */ /* 0x000fe20000400000 */
[----:B------:R-:W3:Y:S01]  /*2a40*/  MUFU.EX2 R24, R24 ;  /* 0x0000001800187308 */ /* 0x000ee20000000800 */
[----:B----4-:R-:W-:Y:S01]  /*2a50*/  @!P4 FMUL R47, R47, R47 ;  /* 0x0000002f2f2fc220 */ /* 0x010fe20000400000 */
[----:B------:R-:W-:Y:S01]  /*2a60*/  FSETP.GEU.AND P4, PT, R75, -126, PT ;  /* 0xc2fc00004b00780b */ /* 0x000fe20003f8e000 */
[--C-:B------:R-:W-:Y:S01]  /*2a70*/  FFMA R29, R29, UR10, -R2.reuse ;  /* 0x0000000a1d1d7c23 */ /* 0x100fe20008000802 */
[----:B------:R-:W-:Y:S02]  /*2a80*/  ULDC UR10, c[0x0][0x604] ;  /* 0x00018100000a7ab9 */ /* 0x000fe40000000800 */
[----:B------:R-:W-:Y:S01]  /*2a90*/  FFMA R32, R32, UR10, -R2 ;  /* 0x0000000a20207c23 */ /* 0x000fe20008000802 */
[----:B------:R-:W-:Y:S01]  /*2aa0*/  @!P1 FMUL R62, R62, 0.5 ;  /* 0x3f0000003e3e9820 */ /* 0x000fe20000400000 */
[----:B------:R-:W4:Y:S01]  /*2ab0*/  MUFU.EX2 R51, R67 ;  /* 0x0000004300337308 */ /* 0x000f220000000800 */
[----:B--2---:R-:W-:Y:S01]  /*2ac0*/  @!P6 FMUL R70, R70, R70 ;  /* 0x000000464646e220 */ /* 0x004fe20000400000 */
[----:B------:R-:W-:Y:S01]  /*2ad0*/  FSETP.GEU.AND P6, PT, R82, -126, PT ;  /* 0xc2fc00005200780b */ /* 0x000fe20003fce000 */
[----:B------:R-:W-:-:S02]  /*2ae0*/  ULDC UR10, c[0x0][0x604] ;  /* 0x00018100000a7ab9 */ /* 0x000fc40000000800 */
[--C-:B------:R-:W-:Y:S01]  /*2af0*/  FFMA R33, R33, UR10, -R2.reuse ;  /* 0x0000000a21217c23 */ /* 0x100fe20008000802 */
[----:B------:R-:W-:Y:S01]  /*2b00*/  ULDC UR10, c[0x0][0x604] ;  /* 0x00018100000a7ab9 */ /* 0x000fe20000000800 */
[----:B------:R-:W-:Y:S01]  /*2b10*/  @!P4 FMUL R75, R75, 0.5 ;  /* 0x3f0000004b4bc820 */ /* 0x000fe20000400000 */
[----:B------:R-:W2:Y:S01]  /*2b20*/  MUFU.EX2 R89, R71 ;  /* 0x0000004700597308 */ /* 0x000ea20000000800 */
[----:B---3--:R-:W-:Y:S01]  /*2b30*/  @!P3 FMUL R24, R24, R24 ;  /* 0x000000181818b220 */ /* 0x008fe20000400000 */
[----:B------:R-:W-:Y:S01]  /*2b40*/  FSETP.GEU.AND P3, PT, R66, -126, PT ;  /* 0xc2fc00004200780b */ /* 0x000fe20003f6e000 */
[--C-:B------:R-:W-:Y:S01]  /*2b50*/  FFMA R36, R36, UR10, -R2.reuse ;  /* 0x0000000a24247c23 */ /* 0x100fe20008000802 */
[----:B------:R-:W-:Y:S02]  /*2b60*/  ULDC UR10, c[0x0][0x604] ;  /* 0x00018100000a7ab9 */ /* 0x000fe40000000800 */
[----:B------:R-:W-:Y:S01]  /*2b70*/  FFMA R37, R37, UR10, -R2 ;  /* 0x0000000a25257c23 */ /* 0x000fe20008000802 */
[----:B------:R-:W-:Y:S01]  /*2b80*/  @!P6 FMUL R82, R82, 0.5 ;  /* 0x3f0000005252e820 */ /* 0x000fe20000400000 */
[----:B------:R-:W3:Y:S01]  /*2b90*/  MUFU.EX2 R91, R75 ;  /* 0x0000004b005b7308 */ /* 0x000ee20000000800 */
[----:B----4-:R-:W-:Y:S01]  /*2ba0*/  @!P2 FMUL R51, R51, R51 ;  /* 0x000000333333a220 */ /* 0x010fe20000400000 */
[----:B------:R-:W-:Y:S01]  /*2bb0*/  FSETP.GEU.AND P2, PT, R79, -126, PT ;  /* 0xc2fc00004f00780b */ /* 0x000fe20003f4e000 */
[----:B------:R-:W-:-:S02]  /*2bc0*/  ULDC UR10, c[0x0][0x604] ;  /* 0x00018100000a7ab9 */ /* 0x000fc40000000800 */
[--C-:B------:R-:W-:Y:S01]  /*2bd0*/  FFMA R40, R40, UR10, -R2.reuse ;  /* 0x0000000a28287c23 */ /* 0x100fe20008000802 */
        /* <DEDUP_REMOVED lines=33> */
[----:B------:R-:W-:Y:S01]  /*2df0*/  FFMA R53, R53, UR10, -R2 ;  /* 0x0000000a35357c23 */ /* 0x000fe20008000802 */
[----:B------:R-:W-:Y:S01]  /*2e00*/  ULDC UR10, c[0x0][0x604] ;  /* 0x00018100000a7ab9 */ /* 0x000fe20000000800 */
[----:B------:R-:W-:Y:S01]  /*2e10*/  FADD R50, R15, R82 ;  /* 0x000000520f327221 */ /* 0x000fe20000000000 */
[----:B------:R-:W-:Y:S01]  /*2e20*/  FFMA R56, R56, UR10, -R2 ;  /* 0x0000000a38387c23 */ /* 0x000fe20008000802 */
[----:B------:R-:W-:Y:S01]  /*2e30*/  @!P6 FMUL R28, R28, 0.5 ;  /* 0x3f0000001c1ce820 */ /* 0x000fe20000400000 */
[----:B------:R-:W3:Y:S01]  /*2e40*/  MUFU.EX2 R8, R8 ;  /* 0x0000000800087308 */ /* 0x000ee20000000800 */
[----:B----4-:R-:W-:Y:S01]  /*2e50*/  @!P2 FMUL R83, R83, R83 ;  /* 0x000000535353a220 */ /* 0x010fe20000400000 */
[----:B------:R-:W-:Y:S01]  /*2e60*/  FSETP.GEU.AND P2, PT, R25, -126, PT ;  /* 0xc2fc00001900780b */ /* 0x000fe20003f4e000 */
[----:B------:R-:W-:-:S04]  /*2e70*/  ULDC UR10, c[0x0][0x604] ;  /* 0x00018100000a7ab9 */ /* 0x000fc80000000800 */
[----:B------:R-:W-:Y:S01]  /*2e80*/  @!P3 FMUL R78, R78, 0.5 ;  /* 0x3f0000004e4eb820 */ /* 0x000fe20000400000 */
[----:B------:R-:W4:Y:S01]  /*2e90*/  MUFU.EX2 R74, R74 ;  /* 0x0000004a004a7308 */ /* 0x000f220000000800 */
[----:B--2---:R-:W-:Y:S01]  /*2ea0*/  @!P5 FMUL R87, R87, R87 ;  /* 0x000000575757d220 */ /* 0x004fe20000400000 */
[----:B------:R-:W-:-:S05]  /*2eb0*/  FSETP.GEU.AND P5, PT, R29, -126, PT ;  /* 0xc2fc00001d00780b */ /* 0x000fca0003fae000 */
[----:B------:R-:W-:Y:S01]  /*2ec0*/  @!P2 FMUL R25, R25, 0.5 ;  /* 0x3f0000001919a820 */ /* 0x000fe20000400000 */
[----:B------:R-:W2:Y:S01]  /*2ed0*/  MUFU.EX2 R28, R28 ;  /* 0x0000001c001c7308 */ /* 0x000ea20000000800 */
[----:B---3--:R-:W-:Y:S01]  /*2ee0*/  @!P4 FMUL R8, R8, R8 ;  /* 0x000000080808c220 */ /* 0x008fe20000400000 */
[----:B------:R-:W-:-:S05]  /*2ef0*/  FSETP.GEU.AND P4, PT, R33, -126, PT ;  /* 0xc2fc00002100780b */ /* 0x000fca0003f8e000 */
[----:B------:R-:W-:Y:S01]  /*2f00*/  @!P5 FMUL R29, R29, 0.5 ;  /* 0x3f0000001d1dd820 */ /* 0x000fe20000400000 */
[----:B------:R-:W3:Y:S01]  /*2f10*/  MUFU.EX2 R26, R25 ;  /* 0x00000019001a7308 */ /* 0x000ee20000000800 */
[----:B----4-:R-:W-:Y:S01]  /*2f20*/  @!P1 FMUL R74, R74, R74 ;  /* 0x0000004a4a4a9220 */ /* 0x010fe20000400000 */
[----:B------:R-:W-:-:S05]  /*2f30*/  FSETP.GEU.AND P1, PT, R55, -126, PT ;  /* 0xc2fc00003700780b */ /* 0x000fca0003f2e000 */
        /* <DEDUP_REMOVED lines=9> */
[----:B------:R3:W5:Y:S01]  /*2fd0*/  MUFU.EX2 R21, R33 ;  /* 0x0000002100157308 */ /* 0x0007620000000800 */
[----:B----4-:R-:W-:Y:S01]  /*2fe0*/  @!P3 FMUL R78, R78, R78 ;  /* 0x0000004e4e4eb220 */ /* 0x010fe20000400000 */
[----:B------:R-:W-:-:S03]  /*2ff0*/  FSETP.GEU.AND P3, PT, R0, -126, PT ;  /* 0xc2fc00000000780b */ /* 0x000fc60003f6e000 */
[----:B------:R-:W-:Y:S01]  /*3000*/  FADD R54, R35, R78 ;  /* 0x0000004e23367221 */ /* 0x000fe20000000000 */
[----:B------:R-:W-:Y:S01]  /*3010*/  F2FP.BF16.F32.PACK_AB R35, R20, R35 ;  /* 0x000000231423723e */ /* 0x000fe200000010ff */
[----:B------:R-:W-:Y:S01]  /*3020*/  @!P2 FMUL R37, R37, 0.5 ;  /* 0x3f0000002525a820 */ /* 0x000fe20000400000 */
[----:B------:R-:W4:Y:S01]  /*3030*/  MUFU.EX2 R55, R55 ;  /* 0x0000003700377308 */ /* 0x000f220000000800 */
[----:B--2---:R-:W-:Y:S01]  /*3040*/  @!P5 FMUL R19, R19, R19 ;  /* 0x000000131313d220 */ /* 0x004fe20000400000 */
[----:B------:R-:W-:Y:S01]  /*3050*/  FSETP.GEU.AND P5, PT, R41, -126, PT ;  /* 0xc2fc00002900780b */ /* 0x000fe20003fae000 */
[----:B---3--:R-:W-:-:S04]  /*3060*/  FADD R33, R18, R91 ;  /* 0x0000005b12217221 */ /* 0x008fc80000000000 */
[----:B------:R-:W-:Y:S01]  /*3070*/  @!P3 FMUL R0, R0, 0.5 ;  /* 0x3f0000000000b820 */ /* 0x000fe20000400000 */
[----:B------:R-:W2:Y:S01]  /*3080*/  MUFU.EX2 R23, R37 ;  /* 0x0000002500177308 */ /* 0x000ea20000000800 */
[----:B-----5:R-:W-:Y:S01]  /*3090*/  @!P4 FMUL R21, R21, R21 ;  /* 0x000000151515c220 */ /* 0x020fe20000400000 */
[----:B------:R-:W-:-:S05]  /*30a0*/  FSETP.GEU.AND P4, PT, R45, -126, PT ;  /* 0xc2fc00002d00780b */ /* 0x000fca0003f8e000 */
[----:B------:R-:W-:Y:S01]  /*30b0*/  @!P5 FMUL R41, R41, 0.5 ;  /* 0x3f0000002929d820 */ /* 0x000fe20000400000 */
[----:B------:R3:W5:Y:S01]  /*30c0*/  MUFU.EX2 R17, R0 ;  /* 0x0000000000117308 */ /* 0x0007620000000800 */
[----:B----4-:R-:W-:Y:S01]  /*30d0*/  @!P1 FMUL R55, R55, R55 ;  /* 0x0000003737379220 */ /* 0x010fe20000400000 */
[----:B------:R-:W-:-:S05]  /*30e0*/  FSETP.GEU.AND P1, PT, R32, -126, PT ;  /* 0xc2fc00002000780b */ /* 0x000fca0003f2e000 */
[----:B------:R-:W-:Y:S01]  /*30f0*/  @!P4 FMUL R45, R45, 0.5 ;  /* 0x3f0000002d2dc820 */ /* 0x000fe20000400000 */
[----:B------:R-:W4:Y:S01]  /*3100*/  MUFU.EX2 R40, R40 ;  /* 0x0000002800287308 */ /* 0x000f220000000800 */
[----:B--2---:R-:W-:Y:S01]  /*3110*/  @!P2 FMUL R23, R23, R23 ;  /* 0x000000171717a220 */ /* 0x004fe20000400000 */
[----:B------:R-:W-:Y:S01]  /*3120*/  FSETP.GEU.AND P2, PT, R49, -126, PT ;  /* 0xc2fc00003100780b */ /* 0x000fe20003f4e000 */
[--C-:B---3--:R-:W-:Y:S01]  /*3130*/  FFMA R0, R57, UR10, -R2.reuse ;  /* 0x0000000a39007c23 */ /* 0x108fe20008000802 */
[----:B------:R-:W-:Y:S02]  /*3140*/  ULDC UR10, c[0x0][0x604] ;  /* 0x00018100000a7ab9 */ /* 0x000fe40000000800 */
[----:B------:R-:W-:Y:S01]  /*3150*/  FFMA R60, R60, UR10, -R2 ;  /* 0x0000000a3c3c7c23 */ /* 0x000fe20008000802 */
[----:B------:R-:W-:Y:S01]  /*3160*/  @!P1 FMUL R32, R32, 0.5 ;  /* 0x3f00000020209820 */ /* 0x000fe20000400000 */
[----:B------:R-:W2:Y:S01]  /*3170*/  MUFU.EX2 R59, R41 ;  /* 0x00000029003b7308 */ /* 0x000ea20000000800 */
[----:B-----5:R-:W-:Y:S01]  /*3180*/  @!P3 FMUL R17, R17, R17 ;  /* 0x000000111111b220 */ /* 0x020fe20000400000 */
        /* <DEDUP_REMOVED lines=23> */
[----:B------:R-:W-:-:S03]  /*3300*/  ULDC UR10, c[0x0][0x604] ;  /* 0x00018100000a7ab9 */ /* 0x000fc60000000800 */
        /* <DEDUP_REMOVED lines=20> */
[----:B---3--:R-:W-:Y:S01]  /*3450*/  FFMA R0, R69, UR10, -R2 ;  /* 0x0000000a45007c23 */ /* 0x008fe20008000802 */
[----:B------:R-:W-:-:S03]  /*3460*/  ULDC UR10, c[0x0][0x604] ;  /* 0x00018100000a7ab9 */ /* 0x000fc60000000800 */
[----:B------:R-:W-:Y:S01]  /*3470*/  @!P6 FMUL R64, R64, 0.5 ;  /* 0x3f0000004040e820 */ /* 0x000fe20000400000 */
[----:B------:R2:W3:Y:S01]  /*3480*/  MUFU.EX2 R42, R25 ;  /* 0x00000019002a7308 */ /* 0x0004e20000000800 */
[----:B-----5:R-:W-:Y:S01]  /*3490*/  @!P4 FMUL R61, R61, R61 ;  /* 0x0000003d3d3dc220 */ /* 0x020fe20000400000 */
[----:B------:R-:W-:-:S05]  /*34a0*/  FSETP.GEU.AND P4, PT, R72, -126, PT ;  /* 0xc2fc00004800780b */ /* 0x000fca0003f8e000 */
[----:B------:R-:W-:Y:S01]  /*34b0*/  @!P5 FMUL R29, R29, 0.5 ;  /* 0x3f0000001d1dd820 */ /* 0x000fe20000400000 */
[----:B------:R-:W5:Y:S01]  /*34c0*/  MUFU.EX2 R36, R48 ;  /* 0x0000003000247308 */ /* 0x000f620000000800 */
[--C-:B--2---:R-:W-:Y:S01]  /*34d0*/  FFMA R25, R73, UR10, -R2.reuse ;  /* 0x0000000a49197c23 */ /* 0x104fe20008000802 */
[----:B------:R-:W-:Y:S01]  /*34e0*/  ULDC UR10, c[0x0][0x604] ;  /* 0x00018100000a7ab9 */ /* 0x000fe20000000800 */
[----:B----4-:R-:W-:Y:S01]  /*34f0*/  @!P1 FMUL R34, R34, R34 ;  /* 0x0000002222229220 */ /* 0x010fe20000400000 */
[--C-:B------:R-:W-:Y:S01]  /*3500*/  FFMA R80, R80, UR10, -R2.reuse ;  /* 0x0000000a50507c23 */ /* 0x100fe20008000802 */
[----:B------:R-:W-:Y:S01]  /*3510*/  ULDC UR10, c[0x0][0x604] ;  /* 0x00018100000a7ab9 */ /* 0x000fe20000000800 */
[----:B------:R-:W-:Y:S01]  /*3520*/  FSETP.GEU.AND P1, PT, R56, -126, PT ;  /* 0xc2fc00003800780b */ /* 0x000fe20003f2e000 */
[----:B------:R-:W-:Y:S01]  /*3530*/  FFMA R81, R81, UR10, -R2 ;  /* 0x0000000a51517c23 */ /* 0x000fe20008000802 */
[----:B------:R-:W2:Y:S01]  /*3540*/  MUFU.EX2 R65, R64 ;  /* 0x0000004000417308 */ /* 0x000ea20000000800 */
[----:B---3--:R-:W-:Y:S01]  /*3550*/  @!P2 FMUL R42, R42, R42 ;  /* 0x0000002a2a2aa220 */ /* 0x008fe20000400000 */
[----:B------:R-:W-:Y:S01]  /*3560*/  FSETP.GEU.AND P2, PT, R25, -126, PT ;  /* 0xc2fc00001900780b */ /* 0x000fe20003f4e000 */
[----:B------:R-:W-:Y:S01]  /*3570*/  @!P4 FMUL R72, R72, 0.5 ;  /* 0x3f0000004848c820 */ /* 0x000fe20000400000 */
[----:B------:R-:W-:-:S02]  /*3580*/  ULDC UR10, c[0x0][0x604] ;  /* 0x00018100000a7ab9 */ /* 0x000fc40000000800 */
[--C-:B------:R-:W-:Y:S01]  /*3590*/  FFMA R76, R76, UR10, -R2.reuse ;  /* 0x0000000a4c4c7c23 */ /* 0x100fe20008000802 */
[----:B------:R-:W-:Y:S01]  /*35a0*/  ULDC UR10, c[0x0][0x604] ;  /* 0x00018100000a7ab9 */ /* 0x000fe20000000800 */
[----:B------:R3:W4:Y:S01]  /*35b0*/  MUFU.EX2 R44, R29 ;  /* 0x0000001d002c7308 */ /* 0x0007220000000800 */
[----:B-----5:R-:W-:Y:S01]  /*35c0*/  @!P3 FMUL R36, R36, R36 ;  /* 0x000000242424b220 */ /* 0x020fe20000400000 */
[----:B------:R-:W-:Y:S01]  /*35d0*/  FSETP.GEU.AND P3, PT, R60, -126, PT ;  /* 0xc2fc00003c00780b */ /* 0x000fe20003f6e000 */
[----:B------:R-:W-:Y:S01]  /*35e0*/  @!P1 FMUL R56, R56, 0.5 ;  /* 0x3f00000038389820 */ /* 0x000fe20000400000 */
[--C-:B------:R-:W-:Y:S01]  /*35f0*/  FFMA R77, R77, UR10, -R2.reuse ;  /* 0x0000000a4d4d7c23 */ /* 0x100fe20008000802 */
[----:B------:R-:W-:Y:S02]  /*3600*/  ULDC UR10, c[0x0][0x604] ;  /* 0x00018100000a7ab9 */ /* 0x000fe40000000800 */
[----:B------:R-:W-:Y:S01]  /*3610*/  @!P2 FMUL R25, R25, 0.5 ;  /* 0x3f0000001919a820 */ /* 0x000fe20000400000 */
[----:B------:R-:W5:Y:S01]  /*3620*/  MUFU.EX2 R73, R72 ;  /* 0x0000004800497308 */ /* 0x000f620000000800 */
[----:B--2---:R-:W-:Y:S01]  /*3630*/  @!P6 FMUL R65, R65, R65 ;  /* 0x000000414141e220 */ /* 0x004fe20000400000 */
[----:B------:R-:W-:Y:S01]  /*3640*/  FSETP.GEU.AND P6, PT, R80, -126, PT ;  /* 0xc2fc00005000780b */ /* 0x000fe20003fce000 */
[--C-:B------:R-:W-:Y:S01]  /*3650*/  FFMA R84, R84, UR10, -R2.reuse ;  /* 0x0000000a54547c23 */ /* 0x100fe20008000802 */
[----:B------:R-:W-:Y:S01]  /*3660*/  FFMA R2, R85, UR11, -R2 ;  /* 0x0000000b55027c23 */ /* 0x000fe20008000802 */
[----:B---3--:R-:W-:-:S02]  /*3670*/  FADD R29, R13, R74 ;  /* 0x0000004a0d1d7221 */ /* 0x008fc40000000000 */
[----:B------:R-:W-:Y:S01]  /*3680*/  @!P3 FMUL R60, R60, 0.5 ;  /* 0x3f0000003c3cb820 */ /* 0x000fe20000400000 */
[----:B------:R2:W3:Y:S01]  /*3690*/  MUFU.EX2 R48, R25 ;  /* 0x0000001900307308 */ /* 0x0004e20000000800 */
[----:B----4-:R-:W-:Y:S01]  /*36a0*/  @!P5 FMUL R44, R44, R44 ;  /* 0x0000002c2c2cd220 */ /* 0x010fe20000400000 */
[----:B------:R-:W-:-:S05]  /*36b0*/  FSETP.GEU.AND P5, PT, R81, -126, PT ;  /* 0xc2fc00005100780b */ /* 0x000fca0003fae000 */
[----:B------:R-:W-:Y:S01]  /*36c0*/  @!P6 FMUL R80, R80, 0.5 ;  /* 0x3f0000005050e820 */ /* 0x000fe20000400000 */
[----:B------:R-:W4:Y:S01]  /*36d0*/  MUFU.EX2 R56, R56 ;  /* 0x0000003800387308 */ /* 0x000f220000000800 */
[----:B-----5:R-:W-:Y:S01]  /*36e0*/  @!P4 FMUL R73, R73, R73 ;  /* 0x000000494949c220 */ /* 0x020fe20000400000 */
[----:B------:R-:W-:Y:S01]  /*36f0*/  FSETP.GEU.AND P4, PT, R76, -126, PT ;  /* 0xc2fc00004c00780b */ /* 0x000fe20003f8e000 */
[----:B--2---:R-:W-:Y:S02]  /*3700*/  FADD R25, R11, R66 ;  /* 0x000000420b197221 */ /* 0x004fe40000000000 */
[----:B------:R-:W-:Y:S02]  /*3710*/  FADD R37, R40, R73 ;  /* 0x0000004928257221 */ /* 0x000fe40000000000 */
[----:B------:R-:W-:Y:S01]  /*3720*/  @!P5 FMUL R81, R81, 0.5 ;  /* 0x3f0000005151d820 */ /* 0x000fe20000400000 */
[----:B------:R2:W5:Y:S01]  /*3730*/  MUFU.EX2 R71, R60 ;  /* 0x0000003c00477308 */ /* 0x0005620000000800 */
[----:B---3--:R-:W-:Y:S01]  /*3740*/  @!P2 FMUL R48, R48, R48 ;  /* 0x000000303030a220 */ /* 0x008fe20000400000 */
[----:B------:R-:W-:Y:S01]  /*3750*/  FSETP.GEU.AND P2, PT, R77, -126, PT ;  /* 0xc2fc00004d00780b */ /* 0x000fe20003f4e000 */
[----:B------:R-:W-:Y:S01]  /*3760*/  FADD R86, R25, R50 ;  /* 0x0000003219567221 */ /* 0x000fe20000000000 */
[----:B------:R-:W-:Y:S01]  /*3770*/  FADD R25, R27, R62 ;  /* 0x0000003e1b197221 */ /* 0x000fe20000000000 */
[----:B------:R-:W-:-:S02]  /*3780*/  F2FP.BF16.F32.PACK_AB R27, R12, R27 ;  /* 0x0000001b0c1b723e */ /* 0x000fc400000010ff */
[----:B------:R-:W-:Y:S01]  /*3790*/  @!P4 FMUL R76, R76, 0.5 ;  /* 0x3f0000004c4cc820 */ /* 0x000fe20000400000 */
[----:B------:R-:W3:Y:S01]  /*37a0*/  MUFU.EX2 R79, R80 ;  /* 0x00000050004f7308 */ /* 0x000ee20000000800 */
[----:B----4-:R-:W-:Y:S01]  /*37b0*/  @!P1 FMUL R56, R56, R56 ;  /* 0x0000003838389220 */ /* 0x010fe20000400000 */
[----:B------:R-:W-:Y:S01]  /*37c0*/  FSETP.GEU.AND P1, PT, R68, -126, PT ;  /* 0xc2fc00004400780b */ /* 0x000fe20003f2e000 */
[----:B--2---:R-:W-:-:S04]  /*37d0*/  FADD R60, R22, R87 ;  /* 0x00000057163c7221 */ /* 0x004fc80000000000 */
[----:B------:R-:W-:Y:S01]  /*37e0*/  @!P2 FMUL R77, R77, 0.5 ;  /* 0x3f0000004d4da820 */ /* 0x000fe20000400000 */
[----:B------:R-:W2:Y:S01]  /*37f0*/  MUFU.EX2 R52, R81 ;  /* 0x0000005100347308 */ /* 0x000ea20000000800 */
[----:B-----5:R-:W-:Y:S01]  /*3800*/  @!P3 FMUL R71, R71, R71 ;  /* 0x000000474747b220 */ /* 0x020fe20000400000 */
[----:B------:R-:W-:-:S05]  /*3810*/  FSETP.GEU.AND P3, PT, R0, -126, PT ;  /* 0xc2fc00000000780b */ /* 0x000fca0003f6e000 */
[----:B------:R-:W-:Y:S01]  /*3820*/  @!P1 FMUL R68, R68, 0.5 ;  /* 0x3f00000044449820 */ /* 0x000fe20000400000 */
[----:B------:R4:W5:Y:S01]  /*3830*/  MUFU.EX2 R75, R76 ;  /* 0x0000004c004b7308 */ /* 0x0009620000000800 */
[----:B---3--:R-:W-:Y:S01]  /*3840*/  @!P6 FMUL R79, R79, R79 ;  /* 0x0000004f4f4fe220 */ /* 0x008fe20000400000 */
[----:B------:R-:W-:-:S03]  /*3850*/  FSETP.GEU.AND P6, PT, R84, -126, PT ;  /* 0xc2fc00005400780b */ /* 0x000fc60003fce000 */
[----:B------:R-:W-:Y:S01]  /*3860*/  FADD R64, R36, R79 ;  /* 0x0000004f24407221 */ /* 0x000fe20000000000 */
[----:B------:R-:W-:Y:S01]  /*3870*/  F2FP.BF16.F32.PACK_AB R36, R67, R36 ;  /* 0x000000244324723e */ /* 0x000fe200000010ff */
[----:B------:R-:W-:Y:S01]  /*3880*/  @!P3 FMUL R0, R0, 0.5 ;  /* 0x3f0000000000b820 */ /* 0x000fe20000400000 */
[----:B------:R-:W3:Y:S01]  /*3890*/  MUFU.EX2 R50, R77 ;  /* 0x0000004d00327308 */ /* 0x000ee20000000800 */
[----:B--2---:R-:W-:Y:S01]  /*38a0*/  @!P5 FMUL R52, R52, R52 ;  /* 0x000000343434d220 */ /* 0x004fe20000400000 */
[----:B------:R-:W-:Y:S01]  /*38b0*/  FSETP.GEU.AND P5, PT, R2, -126, PT ;  /* 0xc2fc00000200780b */ /* 0x000fe20003fae000 */
[----:B----4-:R-:W-:Y:S01]  /*38c0*/  FADD R76, R25, R54 ;  /* 0x00000036194c7221 */ /* 0x010fe20000000000 */
[----:B------:R-:W-:Y:S01]  /*38d0*/  FADD R54, R24, R55 ;  /* 0x0000003718367221 */ /* 0x000fe20000000000 */
[----:B------:R-:W-:Y:S01]  /*38e0*/  FADD R25, R31, R70 ;  /* 0x000000461f197221 */ /* 0x000fe20000000000 */
[----:B------:R-:W-:Y:S01]  /*38f0*/  F2FP.BF16.F32.PACK_AB R31, R16, R31 ;  /* 0x0000001f101f723e */ /* 0x000fe200000010ff */
[----:B------:R-:W-:Y:S01]  /*3900*/  @!P6 FMUL R84, R84, 0.5 ;  /* 0x3f0000005454e820 */ /* 0x000fe20000400000 */
[----:B------:R2:W4:Y:S01]  /*3910*/  MUFU.EX2 R69, R68 ;  /* 0x0000004400457308 */ /* 0x0005220000000800 */
[----:B------:R-:W-:Y:S01]  /*3920*/  FADD R81, R25, R54 ;  /* 0x0000003619517221 */ /* 0x000fe20000000000 */
[----:B------:R-:W-:Y:S01]  /*3930*/  FADD R25, R26, R61 ;  /* 0x0000003d1a197221 */ /* 0x000fe20000000000 */
[----:B-----5:R-:W-:-:S02]  /*3940*/  @!P4 FMUL R75, R75, R75 ;  /* 0x0000004b4b4bc220 */ /* 0x020fc40000400000 */
[----:B------:R-:W-:Y:S02]  /*3950*/  FADD R76, R76, R81 ;  /* 0x000000514c4c7221 */ /* 0x000fe40000000000 */
[----:B------:R-:W-:Y:S01]  /*3960*/  @!P5 FMUL R2, R2, 0.5 ;  /* 0x3f0000000202d820 */ /* 0x000fe20000400000 */
[----:B------:R5:W1:Y:S01]  /*3970*/  MUFU.EX2 R46, R0 ;  /* 0x00000000002e7308 */ /* 0x000a620000000800 */
[----:B--2---:R-:W-:Y:S01]  /*3980*/  FADD R68, R67, R52 ;  /* 0x0000003443447221 */ /* 0x004fe20000000000 */
[----:B---3--:R-:W-:Y:S01]  /*3990*/  @!P2 FMUL R50, R50, R50 ;  /* 0x000000323232a220 */ /* 0x008fe20000400000 */
[----:B------:R-:W-:-:S05]  /*39a0*/  F2FP.BF16.F32.PACK_AB R52, R52, R79 ;  /* 0x0000004f3434723e */ /* 0x000fca00000010ff */
[----:B------:R-:W2:Y:S01]  /*39b0*/  MUFU.EX2 R77, R84 ;  /* 0x00000054004d7308 */ /* 0x000ea20000000800 */
[----:B-----5:R-:W-:Y:S01]  /*39c0*/  FADD R0, R9, R58 ;  /* 0x0000003a09007221 */ /* 0x020fe20000000000 */
[----:B----4-:R-:W-:-:S03]  /*39d0*/  @!P1 FMUL R69, R69, R69 ;  /* 0x0000004545459220 */ /* 0x010fc60000400000 */
[----:B------:R-:W-:Y:S01]  /*39e0*/  FADD R49, R0, R29 ;  /* 0x0000001d00317221 */ /* 0x000fe20000000000 */
[----:B------:R-:W-:Y:S01]  /*39f0*/  FADD R0, R10, R43 ;  /* 0x0000002b0a007221 */ /* 0x000fe20000000000 */
[----:B------:R-:W-:Y:S01]  /*3a00*/  FADD R29, R14, R51 ;  /* 0x000000330e1d7221 */ /* 0x000fe20000000000 */
[----:B------:R-:W3:Y:S01]  /*3a10*/  MUFU.EX2 R54, R2 ;  /* 0x0000000200367308 */ /* 0x000ee20000000800 */
[----:B-1----:R-:W-:Y:S01]  /*3a20*/  @!P3 FMUL R46, R46, R46 ;  /* 0x0000002e2e2eb220 */ /* 0x002fe20000400000 */
[----:B------:R-:W-:Y:S01]  /*3a30*/  FADD R53, R0, R33 ;  /* 0x0000002100357221 */ /* 0x000fe20000000000 */
        /* <DEDUP_REMOVED lines=12> */
[----:B--2---:R-:W-:Y:S01]  /*3b00*/  @!P6 FMUL R77, R77, R77 ;  /* 0x0000004d4d4de220 */ /* 0x004fe20000400000 */
[----:B------:R-:W-:Y:S01]  /*3b10*/  FADD R41, R0, R37 ;  /* 0x0000002500297221 */ /* 0x000fe20000000000 */
[----:B---3--:R-:W-:Y:S01]  /*3b20*/  @!P5 FMUL R54, R54, R54 ;  /* 0x000000363636d220 */ /* 0x008fe20000400000 */
        /* <DEDUP_REMOVED lines=21> */
[----:B------:R-:W-:Y:S01]  /*3c80*/  MOV R25, UR7 ;  /* 0x0000000700197c02 */ /* 0x000fe20008000f00 */
[----:B------:R-:W-:Y:S01]  /*3c90*/  FADD R45, R45, R2 ;  /* 0x000000022d2d7221 */ /* 0x000fe20000000000 */
[----:B------:R-:W-:Y:S01]  /*3ca0*/  FADD R0, R41, R0 ;  /* 0x0000000029007221 */ /* 0x000fe20000000000 */
[----:B------:R-:W-:Y:S01]  /*3cb0*/  FADD R49, R49, R76 ;  /* 0x0000004c31317221 */ /* 0x000fe20000000000 */
[----:B------:R-:W-:Y:S01]  /*3cc0*/  FADD R80, R53, R80 ;  /* 0x0000005035507221 */ /* 0x000fe20000000000 */
[----:B------:R-:W-:Y:S01]  /*3cd0*/  F2FP.BF16.F32.PACK_AB R39, R39, R24 ;  /* 0x000000182727723e */ /* 0x000fe200000010ff */
[----:B------:R1:W-:Y:S01]  /*3ce0*/  SYNCS.ARRIVE.TRANS64.A1T0 RZ, [R25+UR33], RZ ;  /* 0x000000ff19ff79a7 */ /* 0x0003e20008100021 */
[----:B------:R-:W-:Y:S01]  /*3cf0*/  F2FP.BF16.F32.PACK_AB R24, R26, R17 ;  /* 0x000000111a18723e */ /* 0x000fe200000010ff */
[----:B------:R-:W-:Y:S01]  /*3d00*/  FADD R0, R0, R45 ;  /* 0x0000002d00007221 */ /* 0x000fe20000000000 */
[----:B------:R-:W-:Y:S01]  /*3d10*/  F2FP.BF16.F32.PACK_AB R26, R19, R28 ;  /* 0x0000001c131a723e */ /* 0x000fe200000010ff */
[----:B------:R-:W-:Y:S01]  /*3d20*/  FADD R2, R49, R80 ;  /* 0x0000005031027221 */ /* 0x000fe20000000000 */
[----:B------:R-:W-:-:S02]  /*3d30*/  F2FP.BF16.F32.PACK_AB R41, R43, R58 ;  /* 0x0000003a2b29723e */ /* 0x000fc400000010ff */
[----:B------:R-:W-:Y:S02]  /*3d40*/  F2FP.BF16.F32.PACK_AB R28, R21, R32 ;  /* 0x00000020151c723e */ /* 0x000fe400000010ff */
[----:B------:R-:W-:Y:S02]  /*3d50*/  F2FP.BF16.F32.PACK_AB R43, R47, R62 ;  /* 0x0000003e2f2b723e */ /* 0x000fe400000010ff */
[----:B------:R-:W-:Y:S02]  /*3d60*/  F2FP.BF16.F32.PACK_AB R45, R51, R66 ;  /* 0x00000042332d723e */ /* 0x000fe400000010ff */
[----:B------:R-:W-:Y:S02]  /*3d70*/  F2FP.BF16.F32.PACK_AB R32, R59, R40 ;  /* 0x000000283b20723e */ /* 0x000fe400000010ff */
[----:B-1----:R-:W-:Y:S02]  /*3d80*/  F2FP.BF16.F32.PACK_AB R25, R10, R9 ;  /* 0x000000090a19723e */ /* 0x002fe400000010ff */
[----:B------:R-:W-:-:S02]  /*3d90*/  F2FP.BF16.F32.PACK_AB R29, R14, R11 ;  /* 0x0000000b0e1d723e */ /* 0x000fc400000010ff */
[----:B------:R-:W-:Y:S02]  /*3da0*/  F2FP.BF16.F32.PACK_AB R33, R18, R13 ;  /* 0x0000000d1221723e */ /* 0x000fe400000010ff */
[----:B------:R-:W-:Y:S02]  /*3db0*/  F2FP.BF16.F32.PACK_AB R37, R22, R15 ;  /* 0x0000000f1625723e */ /* 0x000fe400000010ff */
[----:B------:R-:W-:Y:S02]  /*3dc0*/  F2FP.BF16.F32.PACK_AB R47, R89, R70 ;  /* 0x00000046592f723e */ /* 0x000fe400000010ff */
[----:B------:R-:W-:Y:S02]  /*3dd0*/  F2FP.BF16.F32.PACK_AB R49, R91, R74 ;  /* 0x0000004a5b31723e */ /* 0x000fe400000010ff */
[----:B------:R-:W-:Y:S02]  /*3de0*/  F2FP.BF16.F32.PACK_AB R51, R83, R78 ;  /* 0x0000004e5333723e */ /* 0x000fe400000010ff */
        /* <DEDUP_REMOVED lines=10> */
[----:B------:R-:W-:Y:S01]  /*3e90*/  F2FP.BF16.F32.PACK_AB R54, R54, R77 ;  /* 0x0000004d3636723e */ /* 0x000fe200000010ff */
[----:B------:R-:W-:Y:S06]  /*3ea0*/  @!P0 BRA `(.L_x_19) ;  /* 0x0000000000048947 */ /* 0x000fec0003800000 */
[----:B------:R-:W-:Y:S01]  /*3eb0*/  BPT.TRAP 0x1 ;  /* 0x000000040000795c */ /* 0x000fe20000300000 */
.L_x_19:
[----:B------:R-:W1:Y:S01]  /*3ec0*/  SYNCS.PHASECHK.TRANS64.TRYWAIT P1, [UR36+0x24008], R6 ;  /* 0x02400806ff0075a7 */ /* 0x000e620008020164 */
[----:B------:R-:W-:Y:S01]  /*3ed0*/  ULOP3.LUT UR5, UR5, 0x2000000, URZ, 0xfc, !UPT ;  /* 0x0200000005057892 */ /* 0x000fe2000f8efc3f */
[----:B-1----:R-:W-:Y:S11]  /*3ee0*/  @!P1 BRA `(.L_x_20) ;  /* 0x0000009000289947 */ /* 0x002ff60003800000 */
.L_x_106:
[----:B------:R-:W-:Y:S01]  /*3ef0*/  UIADD3 UR10, UR5, 0x600, URZ ;  /* 0x00000600050a7890 */ /* 0x000fe2000fffe03f */
[----:B------:R-:W-:Y:S01]  /*3f00*/  WARPGROUP.ARRIVE ;  /* 0x00000000000079c5 */ /* 0x000fe20000000000 */
[----:B------:R-:W-:Y:S01]  /*3f10*/  UMOV UR11, 0x80000020 ;  /* 0x80000020000b7882 */ /* 0x000fe20000000000 */
[----:B------:R-:W-:-:S06]  /*3f20*/  F2FP.BF16.F32.PACK_AB R55, R8, R55 ;  /* 0x000000370837723e */ /* 0x000fcc00000010ff */
[----:B------:R-:W-:Y:S01]  /*3f30*/  HGMMA.64x96x16.F32.BF16 R88, R24, gdesc[UR8].tnspB, RZ, !UPT, gsb0 ;  /* 0x4160000818587df0 */ /* 0x000fe2000c0018ff */
[----:B------:R-:W-:Y:S01]  /*3f40*/  UIADD3 UR10, UR5, 0x640, URZ ;  /* 0x00000640050a7890 */ /* 0x000fe2000fffe03f */
[----:B------:R-:W-:Y:S01]  /*3f50*/  UMOV UR11, 0x80000020 ;  /* 0x80000020000b7882 */ /* 0x000fe20000000000 */
[----:B------:R-:W-:Y:S02]  /*3f60*/  WARPGROUP.DEPBAR.LE gsb0, 0x0 ;  /* 0x00008000000079c5 */ /* 0x000fe40000010000 */
[----:B------:R-:W-:-:S06]  /*3f70*/  WARPGROUP.ARRIVE ;  /* 0x00000000000079c5 */ /* 0x000fcc0000000000 */
[----:B------:R-:W-:Y:S01]  /*3f80*/  HGMMA.64x96x16.F32.BF16 R88, R28, gdesc[UR8].tnspB, R88, gsb0 ;  /* 0x416000081c587df0 */ /* 0x000fe20008001858 */
        /* <DEDUP_REMOVED lines=29> */
[----:B------:R-:W-:Y:S03]  /*4160*/  HGMMA.64x96x16.F32.BF16 R88, R52, gdesc[UR8].tnspB, R88, gsb0 ;  /* 0x4160000834587df0 */ /* 0x000fe60008001858 */
[----:B------:R-:W-:Y:S02]  /*4170*/  WARPGROUP.DEPBAR.LE gsb0, 0x0 ;  /* 0x00008000000079c5 */ /* 0x000fe40000010000 */
[----:B------:R-:W-:Y:S05]  /*4180*/  @!P0 BRA `(.L_x_21) ;  /* 0x0000000000048947 */ /* 0x000fea0003800000 */
[----:B------:R-:W-:Y:S01]  /*4190*/  BPT.TRAP 0x1 ;  /* 0x000000040000795c */ /* 0x000fe20000300000 */
.L_x_21:
[----:B------:R-:W-:Y:S01]  /*41a0*/  UISETP.GT.U32.AND UP0, UPT, UR4, 0x1, UPT ;  /* 0x000000010400788c */ /* 0x000fe2000bf04070 */
[----:B------:R-:W-:Y:S01]  /*41b0*/  IMAD.MOV.U32 R10, RZ, RZ, RZ ;  /* 0x000000ffff0a7224 */ /* 0x000fe200078e00ff */
[----:B------:R-:W-:-:S04]  /*41c0*/  UIADD3 UR7, UR36, 0x24028, URZ ;  /* 0x0002402824077890 */ /* 0x000fc8000fffe03f */
[----:B------:R-:W-:Y:S01]  /*41d0*/  PLOP3.LUT P1, PT, PT, PT, UP0, 0x80, 0x0 ;  /* 0x000000000000781c */ /* 0x000fe20003f2f008 */
[----:B------:R-:W-:-:S09]  /*41e0*/  UPRMT UR7, URZ, 0x654, UR7 ;  /* 0x000006543f077896 */ /* 0x000fd20008000007 */
[----:B------:R-:W-:Y:S03]  /*41f0*/  SYNCS.ARRIVE.TRANS64.RED.A1T0 RZ, [UR7], RZ ;  /* 0x000000ffffff79a7 */ /* 0x000fe60008100407 */
[----:B------:R-:W-:Y:S05]  /*4200*/  @P1 BRA `(.L_x_22) ;  /* 0x0000000000041947 */ /* 0x000fea0003800000 */
[----:B------:R-:W-:Y:S01]  /*4210*/  BPT.TRAP 0x1 ;  /* 0x000000040000795c */ /* 0x000fe20000300000 */
.L_x_22:
[C---:B------:R-:W-:Y:S01]  /*4220*/  ISETP.GE.AND P2, PT, R7.reuse, 0x101, PT ;  /* 0x000001010700780c */ /* 0x040fe20003f46270 */
[----:B------:R-:W-:Y:S01]  /*4230*/  UMOV UR4, 0x1 ;  /* 0x0000000100047882 */ /* 0x000fe20000000000 */
[----:B-1----:R-:W-:Y:S01]  /*4240*/  IADD3 R6, R7, 0x7f, RZ ;  /* 0x0000007f07067810 */ /* 0x002fe20007ffe0ff */
[----:B------:R-:W-:Y:S01]  /*4250*/  UMOV UR7, 0x2 ;  /* 0x0000000200077882 */ /* 0x000fe20000000000 */
[----:B------:R-:W-:Y:S02]  /*4260*/  IADD3 R3, R3, 0x80, RZ ;  /* 0x0000008003037810 */ /* 0x000fe40007ffe0ff */
[----:B------:R-:W-:-:S04]  /*4270*/  SHF.R.S32.HI R9, RZ, 0x1f, R6 ;  /* 0x0000001fff097819 */ /* 0x000fc80000011406 */
[----:B------:R-:W-:-:S04]  /*4280*/  LEA.HI R6, R9, R6, RZ, 0x7 ;  /* 0x0000000609067211 */ /* 0x000fc800078f38ff */
[----:B------:R-:W-:Y:S01]  /*4290*/  LEA.HI.SX32 R6, R6, 0xffffffff, 0x19 ;  /* 0xffffffff06067811 */ /* 0x000fe200078fcaff */
[----:B------:R-:W-:Y:S06]  /*42a0*/  @!P2 BRA `(.L_x_23) ;  /* 0x0000002800bca947 */ /* 0x000fec0003800000 */
[----:B------:R-:W-:Y:S01]  /*42b0*/  MOV R9, R4 ;  /* 0x0000000400097202 */ /* 0x000fe20000000f00 */
[----:B------:R-:W-:Y:S01]  /*42c0*/  IMAD.MOV.U32 R11, RZ, RZ, R5 ;  /* 0x000000ffff0b7224 */ /* 0x000fe200078e0005 */
[----:B------:R-:W-:Y:S01]  /*42d0*/  MOV R10, RZ ;  /* 0x000000ff000a7202 */ /* 0x000fe20000000f00 */
[----:B------:R-:W-:Y:S01]  /*42e0*/  UMOV UR7, 0x2 ;  /* 0x0000000200077882 */ /* 0x000fe20000000000 */
[----:B------:R-:W-:Y:S01]  /*42f0*/  UMOV UR4, 0x1 ;  /* 0x0000000100047882 */ /* 0x000fe20000000000 */
[----:B------:R-:W-:-:S05]  /*4300*/  ULDC UR33, c[0x0][0x604] ;  /* 0x0001810000217ab9 */ /* 0x000fca0000000800 */
.L_x_34:
[----:B------:R-:W-:-:S13]  /*4310*/  PLOP3.LUT P3, PT, PT, PT, UP1, 0x80, 0x0 ;  /* 0x000000000000781c */ /* 0x000fda0003f6f018 */
[----:B------:R-:W-:Y:S05]  /*4320*/  @!P3 BRA `(.L_x_24) ;  /* 0x000000000004b947 */ /* 0x000fea0003800000 */
[----:B------:R-:W-:Y:S01]  /*4330*/  BPT.TRAP 0x1 ;  /* 0x000000040000795c */ /* 0x000fe20000300000 */
.L_x_24:
[----:B------:R-:W-:Y:S01]  /*4340*/  ULEA UR10, UR7, UR36, 0x3 ;  /* 0x00000024070a7291 */ /* 0x000fe2000f8e183f */
[----:B------:R-:W-:-:S08]  /*4350*/  SHF.L.U32 R4, R10, 0x1f, RZ ;  /* 0x0000001f0a047819 */ /* 0x000fd000000006ff */
[----:B------:R-:W1:Y:S02]  /*4360*/  SYNCS.PHASECHK.TRANS64.TRYWAIT P2, [UR10+0x24000], R4 ;  /* 0x02400004ff0075a7 */ /* 0x000e64000804014a */
[----:B-1----:R-:W-:Y:S05]  /*4370*/  @!P2 BRA `(.L_x_25) ;  /* 0x0000008c001ca947 */ /* 0x002fea0003800000 */
.L_x_107:
[----:B------:R-:W-:Y:S01]  /*4380*/  UIMAD UR10, UR7, 0x600, UR6 ;  /* 0x00000600070a78a4 */ /* 0x000fe2000f8e0206 */
[----:B------:R-:W-:Y:S01]  /*4390*/  WARPGROUP.ARRIVE ;  /* 0x00000000000079c5 */ /* 0x000fe20000000000 */
[----:B------:R-:W-:Y:S01]  /*43a0*/  UMOV UR11, 0x80000020 ;  /* 0x80000020000b7882 */ /* 0x000fe20000000000 */
[----:B------:R-:W-:Y:S01]  /*43b0*/  UMOV UR15, 0x80000020 ;  /* 0x80000020000f7882 */ /* 0x000fe20000000000 */
[----:B------:R-:W-:Y:S02]  /*43c0*/  UIADD3 UR14, UR10, 0x2, URZ ;  /* 0x000000020a0e7890 */ /* 0x000fe4000fffe03f */
[----:B------:R-:W-:Y:S01]  /*43d0*/  UIADD3 UR18, UR10, 0x200, URZ ;  /* 0x000002000a127890 */ /* 0x000fe2000fffe03f */
[----:B------:R-:W-:Y:S02]  /*43e0*/  UMOV UR19, 0x80000020 ;  /* 0x8000002000137882 */ /* 0x000fe40000000000 */
[----:B------:R-:W-:Y:S01]  /*43f0*/  HGMMA.64x128x16.F32.BF16 R24, gdesc[UR8], RZ, !UPT, gsb0 ;  /* 0x01e00000081879f0 */ /* 0x000fe2000c0018ff */
[----:B------:R-:W-:Y:S01]  /*4400*/  UIADD3 UR22, UR10, 0x202, URZ ;  /* 0x000002020a167890 */ /* 0x000fe2000fffe03f */
[----:B------:R-:W-:Y:S01]  /*4410*/  UMOV UR23, 0x80000020 ;  /* 0x8000002000177882 */ /* 0x000fe20000000000 */
[----:B------:R-:W-:Y:S01]  /*4420*/  UIADD3 UR26, UR10, 0x400, URZ ;  /* 0x000004000a1a7890 */ /* 0x000fe2000fffe03f */
[----:B------:R-:W-:Y:S01]  /*4430*/  UMOV UR27, 0x80000020 ;  /* 0x80000020001b7882 */ /* 0x000fe20000000000 */
[----:B------:R-:W-:Y:S01]  /*4440*/  UIADD3 UR30, UR10, 0x402, URZ ;  /* 0x000004020a1e7890 */ /* 0x000fe2000fffe03f */
[----:B------:R-:W-:Y:S01]  /*4450*/  UMOV UR31, 0x80000020 ;  /* 0x80000020001f7882 */ /* 0x000fe20000000000 */
[----:B------:R-:W-:-:S04]  /*4460*/  UIADD3 UR7, UR7, 0x1, URZ ;  /* 0x0000000107077890 */ /* 0x000fc8000fffe03f */
[----:B------:R-:W-:-:S04]  /*4470*/  UISETP.NE.AND UP0, UPT, UR7, 0x5, UPT ;  /* 0x000000050700788c */ /* 0x000fc8000bf05270 */
[----:B------:R-:W-:Y:S02]  /*4480*/  USEL UR10, URZ, 0x1, UP0 ;  /* 0x000000013f0a7887 */ /* 0x000fe40008000000 */
[----:B------:R-:W-:-:S04]  /*4490*/  USEL UR11, UR7, URZ, UP0 ;  /* 0x0000003f070b7287 */ /* 0x000fc80008000000 */
[----:B------:R-:W-:Y:S01]  /*44a0*/  LOP3.LUT R7, R10, UR10, RZ, 0x3c, !PT ;  /* 0x0000000a0a077c12 */ /* 0x000fe2000f8e3cff */
        /* <DEDUP_REMOVED lines=16> */
[----:B------:R-:W-:Y:S05]  /*45b0*/  @!P3 BRA `(.L_x_26) ;  /* 0x000000000004b947 */ /* 0x000fea0003800000 */
[----:B------:R-:W-:Y:S01]  /*45c0*/  BPT.TRAP 0x1 ;  /* 0x000000040000795c */ /* 0x000fe20000300000 */
.L_x_26:
[----:B-1----:R-:W-:Y:S01]  /*45d0*/  FMNMX R4, R24, R9, !PT ;  /* 0x0000000918047209 */ /* 0x002fe20007800000 */
[----:B------:R-:W-:Y:S01]  /*45e0*/  ULEA UR7, UR11, UR36, 0x3 ;  /* 0x000000240b077291 */ /* 0x000fe2000f8e183f */
[----:B------:R-:W-:Y:S02]  /*45f0*/  FMNMX R10, R26, R11, !PT ;  /* 0x0000000b1a0a7209 */ /* 0x000fe40007800000 */
[----:B------:R-:W-:-:S04]  /*4600*/  FMNMX R5, R25, R4, !PT ;  /* 0x0000000419057209 */ /* 0x000fc80007800000 */
        /* <DEDUP_REMOVED lines=29> */
[----:B------:R-:W-:-:S05]  /*47e0*/  FMNMX R5, R85, R4, !PT ;  /* 0x0000000455057209 */ /* 0x000fca0007800000 */
[----:B------:R-:W1:Y:S02]  /*47f0*/  SHFL.BFLY PT, R4, R5, 0x1, 0x1f ;  /* 0x0c201f0005047f89 */ /* 0x000e6400000e0000 */
[----:B-1----:R-:W-:-:S05]  /*4800*/  FMNMX R8, R5, R4, !PT ;  /* 0x0000000405087209 */ /* 0x002fca0007800000 */
[----:B------:R-:W1:Y:S02]  /*4810*/  SHFL.BFLY PT, R13, R8, 0x2, 0x1f ;  /* 0x0c401f00080d7f89 */ /* 0x000e6400000e0000 */
[----:B-1----:R-:W-:Y:S02]  /*4820*/  FMNMX R4, R8, R13, !PT ;  /* 0x0000000d08047209 */ /* 0x002fe40007800000 */
[----:B------:R-:W-:Y:S02]  /*4830*/  FMNMX R13, R27, R10, !PT ;  /* 0x0000000a1b0d7209 */ /* 0x000fe40007800000 */
[----:B------:R-:W-:Y:S02]  /*4840*/  FSETP.NEU.AND P2, PT, R4, -INF , PT ;  /* 0xff8000000400780b */ /* 0x000fe40003f4d000 */
[----:B------:R-:W-:Y:S02]  /*4850*/  FMNMX R10, R30, R13, !PT ;  /* 0x0000000d1e0a7209 */ /* 0x000fe40007800000 */
[----:B------:R-:W-:-:S02]  /*4860*/  FSEL R12, R4, RZ, P2 ;  /* 0x000000ff040c7208 */ /* 0x000fc40001000000 */
[----:B------:R-:W-:-:S03]  /*4870*/  FMNMX R5, R31, R10, !PT ;  /* 0x0000000a1f057209 */ /* 0x000fc60007800000 */
[----:B------:R-:W-:Y:S01]  /*4880*/  FMUL R136, R12, UR33 ;  /* 0x000000210c887c20 */ /* 0x000fe20008400000 */
[----:B------:R-:W-:Y:S01]  /*4890*/  FMNMX R10, R34, R5, !PT ;  /* 0x00000005220a7209 */ /* 0x000fe20007800000 */
[----:B------:R-:W-:Y:S02]  /*48a0*/  FADD R12, -R12, R9 ;  /* 0x000000090c0c7221 */ /* 0x000fe40000000100 */
[--C-:B------:R-:W-:Y:S01]  /*48b0*/  FFMA R24, R24, UR33, -R136.reuse ;  /* 0x0000002118187c23 */ /* 0x100fe20008000888 */
[--C-:B------:R-:W-:Y:S01]  /*48c0*/  FFMA R13, R25, UR33, -R136.reuse ;  /* 0x00000021190d7c23 */ /* 0x100fe20008000888 */
[----:B------:R-:W-:Y:S01]  /*48d0*/  FMNMX R5, R35, R10, !PT ;  /* 0x0000000a23057209 */ /* 0x000fe20007800000 */
[--C-:B------:R-:W-:Y:S01]  /*48e0*/  FFMA R17, R33, UR33, -R136.reuse ;  /* 0x0000002121117c23 */ /* 0x100fe20008000888 */
[--C-:B------:R-:W-:Y:S01]  /*48f0*/  FFMA R8, R28, UR33, -R136.reuse ;  /* 0x000000211c087c23 */ /* 0x100fe20008000888 */
[----:B------:R-:W-:Y:S01]  /*4900*/  FSETP.GEU.AND P6, PT, R24, -126, PT ;  /* 0xc2fc00001800780b */ /* 0x000fe20003fce000 */
[--C-:B------:R-:W-:Y:S01]  /*4910*/  FFMA R15, R29, UR33, -R136.reuse ;  /* 0x000000211d0f7c23 */ /* 0x100fe20008000888 */
[----:B------:R-:W-:Y:S01]  /*4920*/  FSETP.GEU.AND P3, PT, R13, -126, PT ;  /* 0xc2fc00000d00780b */ /* 0x000fe20003f6e000 */
[--C-:B------:R-:W-:Y:S01]  /*4930*/  FFMA R28, R32, UR33, -R136.reuse ;  /* 0x00000021201c7c23 */ /* 0x100fe20008000888 */
[----:B------:R-:W-:Y:S01]  /*4940*/  FMNMX R10, R38, R5, !PT ;  /* 0x00000005260a7209 */ /* 0x000fe20007800000 */
        /* <DEDUP_REMOVED lines=8> */
[----:B------:R-:W-:Y:S01]  /*49d0*/  @!P6 FMUL R24, R24, 0.5 ;  /* 0x3f0000001818e820 */ /* 0x000fe20000400000 */
[----:B------:R-:W-:Y:S01]  /*49e0*/  FSETP.GEU.AND P2, PT, R28, -126, PT ;  /* 0xc2fc00001c00780b */ /* 0x000fe20003f4e000 */
[----:B------:R-:W-:Y:S01]  /*49f0*/  @!P3 FMUL R13, R13, 0.5 ;  /* 0x3f0000000d0db820 */ /* 0x000fe20000400000 */
[----:B------:R-:W-:Y:S01]  /*4a00*/  FMNMX R5, R43, R10, !PT ;  /* 0x0000000a2b057209 */ /* 0x000fe20007800000 */
[--C-:B------:R-:W-:Y:S01]  /*4a10*/  FFMA R10, R36, UR33, -R136.reuse ;  /* 0x00000021240a7c23 */ /* 0x100fe20008000888 */
[--C-:B------:R-:W-:Y:S01]  /*4a20*/  FFMA R41, R53, UR33, -R136.reuse ;  /* 0x0000002135297c23 */ /* 0x100fe20008000888 */
[----:B------:R-:W1:Y:S01]  /*4a30*/  MUFU.EX2 R24, R24 ;  /* 0x0000001800187308 */ /* 0x000e620000000800 */
[----:B------:R-:W-:Y:S01]  /*4a40*/  FMNMX R14, R46, R5, !PT ;  /* 0x000000052e0e7209 */ /* 0x000fe20007800000 */
[----:B------:R-:W-:Y:S01]  /*4a50*/  @!P4 FMUL R8, R8, 0.5 ;  /* 0x3f0000000808c820 */ /* 0x000fe20000400000 */
[--C-:B------:R-:W-:Y:S01]  /*4a60*/  FFMA R36, R48, UR33, -R136.reuse ;  /* 0x0000002130247c23 */ /* 0x100fe20008000888 */
[----:B------:R-:W-:Y:S01]  /*4a70*/  @!P5 FMUL R15, R15, 0.5 ;  /* 0x3f0000000f0fd820 */ /* 0x000fe20000400000 */
[----:B------:R-:W-:Y:S01]  /*4a80*/  FMNMX R5, R47, R14, !PT ;  /* 0x0000000e2f057209 */ /* 0x000fe20007800000 */
[--C-:B------:R-:W-:Y:S01]  /*4a90*/  FFMA R37, R49, UR33, -R136.reuse ;  /* 0x0000002131257c23 */ /* 0x100fe20008000888 */
[--C-:B------:R-:W-:Y:S01]  /*4aa0*/  FFMA R45, R56, UR33, -R136.reuse ;  /* 0x00000021382d7c23 */ /* 0x100fe20008000888 */
[----:B------:R-:W2:Y:S01]  /*4ab0*/  MUFU.EX2 R13, R13 ;  /* 0x0000000d000d7308 */ /* 0x000ea20000000800 */
[----:B------:R-:W-:Y:S01]  /*4ac0*/  FMNMX R14, R50, R5, !PT ;  /* 0x00000005320e7209 */ /* 0x000fe20007800000 */
[----:B------:R-:W-:Y:S01]  /*4ad0*/  @!P2 FMUL R28, R28, 0.5 ;  /* 0x3f0000001c1ca820 */ /* 0x000fe20000400000 */
[--C-:B------:R-:W-:Y:S01]  /*4ae0*/  FFMA R53, R64, UR33, -R136.reuse ;  /* 0x0000002140357c23 */ /* 0x100fe20008000888 */
[--C-:B------:R-:W-:Y:S01]  /*4af0*/  FFMA R40, R57, UR33, -R136.reuse ;  /* 0x0000002139287c23 */ /* 0x100fe20008000888 */
[----:B------:R-:W-:Y:S01]  /*4b00*/  FMNMX R5, R51, R14, !PT ;  /* 0x0000000e33057209 */ /* 0x000fe20007800000 */
[--C-:B------:R-:W-:Y:S01]  /*4b10*/  FFMA R49, R60, UR33, -R136.reuse ;  /* 0x000000213c317c23 */ /* 0x100fe20008000888 */
[--C-:B------:R-:W-:Y:S01]  /*4b20*/  FFMA R48, R73, UR33, -R136.reuse ;  /* 0x0000002149307c23 */ /* 0x100fe20008000888 */
[----:B------:R-:W3:Y:S01]  /*4b30*/  MUFU.EX2 R8, R8 ;  /* 0x0000000800087308 */ /* 0x000ee20000000800 */
[----:B-1----:R-:W-:Y:S01]  /*4b40*/  @!P6 FMUL R24, R24, R24 ;  /* 0x000000181818e220 */ /* 0x002fe20000400000 */
[----:B------:R-:W-:Y:S01]  /*4b50*/  FSETP.GEU.AND P6, PT, R17, -126, PT ;  /* 0xc2fc00001100780b */ /* 0x000fe20003fce000 */
[--C-:B------:R-:W-:Y:S01]  /*4b60*/  FFMA R57, R68, UR33, -R136.reuse ;  /* 0x0000002144397c23 */ /* 0x100fe20008000888 */
[----:B------:R-:W-:Y:S01]  /*4b70*/  FMNMX R14, R54, R5, !PT ;  /* 0x00000005360e7209 */ /* 0x000fe20007800000 */
[--C-:B------:R-:W-:Y:S01]  /*4b80*/  FFMA R56, R85, UR33, -R136.reuse ;  /* 0x0000002155387c23 */ /* 0x100fe20008000888 */
[----:B------:R-:W-:Y:S01]  /*4b90*/  FFMA R73, R84, UR33, -R136 ;  /* 0x0000002154497c23 */ /* 0x000fe20008000888 */
[----:B------:R-:W-:Y:S01]  /*4ba0*/  FMUL R12, R12, UR33 ;  /* 0x000000210c0c7c20 */ /* 0x000fe20008400000 */
[----:B------:R-:W1:Y:S01]  /*4bb0*/  MUFU.EX2 R15, R15 ;  /* 0x0000000f000f7308 */ /* 0x000e620000000800 */
[----:B--2---:R-:W-:Y:S01]  /*4bc0*/  @!P3 FMUL R13, R13, R13 ;  /* 0x0000000d0d0db220 */ /* 0x004fe20000400000 */
[----:B------:R-:W-:-:S02]  /*4bd0*/  FSETP.GEU.AND P3, PT, R10, -126, PT ;  /* 0xc2fc00000a00780b */ /* 0x000fc40003f6e000 */
[----:B------:R-:W-:Y:S01]  /*4be0*/  FMNMX R5, R55, R14, !PT ;  /* 0x0000000e37057209 */ /* 0x000fe20007800000 */
[--C-:B------:R-:W-:Y:S01]  /*4bf0*/  FFMA R14, R44, UR33, -R136.reuse ;  /* 0x000000212c0e7c23 */ /* 0x100fe20008000888 */
[--C-:B------:R-:W-:Y:S01]  /*4c00*/  FFMA R44, R65, UR33, -R136.reuse ;  /* 0x00000021412c7c23 */ /* 0x100fe20008000888 */
[----:B------:R-:W-:Y:S01]  /*4c10*/  @!P6 FMUL R17, R17, 0.5 ;  /* 0x3f0000001111e820 */ /* 0x000fe20000400000 */
[----:B------:R-:W2:Y:S01]  /*4c20*/  MUFU.EX2 R28, R28 ;  /* 0x0000001c001c7308 */ /* 0x000ea20000000800 */
[----:B---3--:R-:W-:Y:S01]  /*4c30*/  @!P4 FMUL R8, R8, R8 ;  /* 0x000000080808c220 */ /* 0x008fe20000400000 */
[----:B------:R-:W-:Y:S01]  /*4c40*/  FSETP.GEU.AND P4, PT, R19, -126, PT ;  /* 0xc2fc00001300780b */ /* 0x000fe20003f8e000 */
[----:B------:R-:W-:Y:S01]  /*4c50*/  FFMA R65, R76, UR33, -R136 ;  /* 0x000000214c417c23 */ /* 0x000fe20008000888 */
[----:B------:R-:W-:-:S03]  /*4c60*/  FMNMX R16, R58, R5, !PT ;  /* 0x000000053a107209 */ /* 0x000fc60007800000 */
[----:B------:R-:W-:Y:S01]  /*4c70*/  @!P3 FMUL R10, R10, 0.5 ;  /* 0x3f0000000a0ab820 */ /* 0x000fe20000400000 */
[----:B------:R-:W3:Y:S01]  /*4c80*/  MUFU.EX2 R17, R17 ;  /* 0x0000001100117308 */ /* 0x000ee20000000800 */
[----:B-1----:R-:W-:Y:S01]  /*4c90*/  @!P5 FMUL R15, R15, R15 ;  /* 0x0000000f0f0fd220 */ /* 0x002fe20000400000 */
[----:B------:R-:W-:Y:S02]  /*4ca0*/  FSETP.GEU.AND P5, PT, R32, -126, PT ;  /* 0xc2fc00002000780b */ /* 0x000fe40003fae000 */
[----:B------:R-:W-:-:S03]  /*4cb0*/  FMNMX R5, R59, R16, !PT ;  /* 0x000000103b057209 */ /* 0x000fc60007800000 */
[----:B------:R-:W-:Y:S01]  /*4cc0*/  @!P4 FMUL R19, R19, 0.5 ;  /* 0x3f0000001313c820 */ /* 0x000fe20000400000 */
[----:B------:R-:W1:Y:S01]  /*4cd0*/  MUFU.EX2 R10, R10 ;  /* 0x0000000a000a7308 */ /* 0x000e620000000800 */
[----:B--2---:R-:W-:Y:S01]  /*4ce0*/  @!P2 FMUL R28, R28, R28 ;  /* 0x0000001c1c1ca220 */ /* 0x004fe20000400000 */
[----:B------:R-:W-:Y:S02]  /*4cf0*/  FSETP.GEU.AND P2, PT, R21, -126, PT ;  /* 0xc2fc00001500780b */ /* 0x000fe40003f4e000 */
[----:B------:R-:W-:-:S03]  /*4d00*/  FMNMX R16, R62, R5, !PT ;  /* 0x000000053e107209 */ /* 0x000fc60007800000 */
[----:B------:R-:W-:Y:S01]  /*4d10*/  @!P5 FMUL R32, R32, 0.5 ;  /* 0x3f0000002020d820 */ /* 0x000fe20000400000 */
[----:B------:R-:W2:Y:S01]  /*4d20*/  MUFU.EX2 R19, R19 ;  /* 0x0000001300137308 */ /* 0x000ea20000000800 */
[----:B---3--:R-:W-:Y:S01]  /*4d30*/  @!P6 FMUL R17, R17, R17 ;  /* 0x000000111111e220 */ /* 0x008fe20000400000 */
[----:B------:R-:W-:Y:S02]  /*4d40*/  FSETP.GEU.AND P6, PT, R14, -126, PT ;  /* 0xc2fc00000e00780b */ /* 0x000fe40003fce000 */
        /* <DEDUP_REMOVED lines=10> */
[----:B------:R-:W-:Y:S01]  /*4df0*/  FMNMX R5, R67, R16, !PT ;  /* 0x0000001043057209 */ /* 0x000fe20007800000 */
[----:B------:R-:W-:Y:S02]  /*4e00*/  FFMA R16, R52, UR33, -R136 ;  /* 0x0000002134107c23 */ /* 0x000fe40008000888 */
[----:B------:R-:W-:Y:S01]  /*4e10*/  @!P3 FMUL R23, R23, 0.5 ;  /* 0x3f0000001717b820 */ /* 0x000fe20000400000 */
[----:B------:R-:W2:Y:S01]  /*4e20*/  MUFU.EX2 R14, R14 ;  /* 0x0000000e000e7308 */ /* 0x000ea20000000800 */
[----:B---3--:R-:W-:Y:S01]  /*4e30*/  @!P5 FMUL R32, R32, R32 ;  /* 0x000000202020d220 */ /* 0x008fe20000400000 */
[----:B------:R-:W-:-:S02]  /*4e40*/  FSETP.GEU.AND P5, PT, R37, -126, PT ;  /* 0xc2fc00002500780b */ /* 0x000fc40003fae000 */
[----:B------:R-:W-:-:S03]  /*4e50*/  FMNMX R18, R70, R5, !PT ;  /* 0x0000000546127209 */ /* 0x000fc60007800000 */
[----:B------:R-:W-:Y:S01]  /*4e60*/  @!P4 FMUL R36, R36, 0.5 ;  /* 0x3f0000002424c820 */ /* 0x000fe20000400000 */
[----:B------:R-:W3:Y:S01]  /*4e70*/  MUFU.EX2 R23, R23 ;  /* 0x0000001700177308 */ /* 0x000ee20000000800 */
[----:B------:R-:W-:Y:S01]  /*4e80*/  FMNMX R5, R71, R18, !PT ;  /* 0x0000001247057209 */ /* 0x000fe20007800000 */
[----:B-1----:R-:W-:Y:S01]  /*4e90*/  @!P2 FMUL R21, R21, R21 ;  /* 0x000000151515a220 */ /* 0x002fe20000400000 */
[----:B------:R-:W-:Y:S02]  /*4ea0*/  FSETP.GEU.AND P2, PT, R16, -126, PT ;  /* 0xc2fc00001000780b */ /* 0x000fe40003f4e000 */
[----:B------:R-:W-:Y:S02]  /*4eb0*/  FMNMX R18, R74, R5, !PT ;  /* 0x000000054a127209 */ /* 0x000fe40007800000 */
[----:B------:R-:W-:Y:S01]  /*4ec0*/  @!P5 FMUL R37, R37, 0.5 ;  /* 0x3f0000002525d820 */ /* 0x000fe20000400000 */
[----:B------:R-:W1:Y:S01]  /*4ed0*/  MUFU.EX2 R36, R36 ;  /* 0x0000002400247308 */ /* 0x000e620000000800 */
[----:B--2---:R-:W-:Y:S01]  /*4ee0*/  @!P6 FMUL R14, R14, R14 ;  /* 0x0000000e0e0ee220 */ /* 0x004fe20000400000 */
[----:B------:R-:W-:-:S02]  /*4ef0*/  FSETP.GEU.AND P6, PT, R41, -126, PT ;  /* 0xc2fc00002900780b */ /* 0x000fc40003fce000 */
[----:B------:R-:W-:-:S04]  /*4f00*/  FMNMX R5, R75, R18, !PT ;  /* 0x000000124b057209 */ /* 0x000fc80007800000 */
[----:B------:R-:W2:Y:S01]  /*4f10*/  MUFU.EX2 R37, R37 ;  /* 0x0000002500257308 */ /* 0x000ea20000000800 */
[----:B---3--:R-:W-:Y:S01]  /*4f20*/  @!P3 FMUL R23, R23, R23 ;  /* 0x000000171717b220 */ /* 0x008fe20000400000 */
[----:B------:R-:W-:Y:S01]  /*4f30*/  FSETP.GEU.AND P3, PT, R45, -126, PT ;  /* 0xc2fc00002d00780b */ /* 0x000fe20003f6e000 */
[----:B------:R-:W-:Y:S01]  /*4f40*/  @!P2 FMUL R16, R16, 0.5 ;  /* 0x3f0000001010a820 */ /* 0x000fe20000400000 */
[----:B------:R-:W-:-:S03]  /*4f50*/  FMNMX R18, R78, R5, !PT ;  /* 0x000000054e127209 */ /* 0x000fc60007800000 */
[----:B------:R-:W-:Y:S01]  /*4f60*/  @!P6 FMUL R41, R41, 0.5 ;  /* 0x3f0000002929e820 */ /* 0x000fe20000400000 */
[----:B------:R-:W-:Y:S01]  /*4f70*/  FMNMX R5, R79, R18, !PT ;  /* 0x000000124f057209 */ /* 0x000fe20007800000 */
[----:B------:R-:W3:Y:S01]  /*4f80*/  MUFU.EX2 R16, R16 ;  /* 0x0000001000107308 */ /* 0x000ee20000000800 */
[----:B-1----:R-:W-:Y:S01]  /*4f90*/  @!P4 FMUL R36, R36, R36 ;  /* 0x000000242424c220 */ /* 0x002fe20000400000 */
[----:B------:R-:W-:Y:S02]  /*4fa0*/  FSETP.GEU.AND P4, PT, R40, -126, PT ;  /* 0xc2fc00002800780b */ /* 0x000fe40003f8e000 */
[----:B------:R-:W-:Y:S02]  /*4fb0*/  FMNMX R18, R82, R5, !PT ;  /* 0x0000000552127209 */ /* 0x000fe40007800000 */
[----:B------:R-:W-:Y:S02]  /*4fc0*/  @!P3 FMUL R45, R45, 0.5 ;  /* 0x3f0000002d2db820 */ /* 0x000fe40000400000 */
[----:B------:R-:W1:Y:S01]  /*4fd0*/  MUFU.EX2 R41, R41 ;  /* 0x0000002900297308 */ /* 0x000e620000000800 */
[----:B--2---:R-:W-:Y:S01]  /*4fe0*/  @!P5 FMUL R37, R37, R37 ;  /* 0x000000252525d220 */ /* 0x004fe20000400000 */
[----:B------:R-:W-:Y:S01]  /*4ff0*/  FMNMX R5, R83, R18, !PT ;  /* 0x0000001253057209 */ /* 0x000fe20007800000 */
[--C-:B------:R-:W-:Y:S01]  /*5000*/  FFMA R18, R61, UR33, -R136.reuse ;  /* 0x000000213d127c23 */ /* 0x100fe20008000888 */
[----:B------:R-:W-:Y:S01]  /*5010*/  FSETP.GEU.AND P5, PT, R49, -126, PT ;  /* 0xc2fc00003100780b */ /* 0x000fe20003fae000 */
[--C-:B------:R-:W-:Y:S01]  /*5020*/  FFMA R61, R72, UR33, -R136.reuse ;  /* 0x00000021483d7c23 */ /* 0x100fe20008000888 */
[----:B------:R-:W-:Y:S01]  /*5030*/  FMNMX R20, R86, R5, !PT ;  /* 0x0000000556147209 */ /* 0x000fe20007800000 */
[----:B------:R-:W-:Y:S01]  /*5040*/  @!P4 FMUL R40, R40, 0.5 ;  /* 0x3f0000002828c820 */ /* 0x000fe20000400000 */
[----:B------:R-:W2:Y:S01]  /*5050*/  MUFU.EX2 R45, R45 ;  /* 0x0000002d002d7308 */ /* 0x000ea20000000800 */
[----:B---3--:R-:W-:Y:S01]  /*5060*/  @!P2 FMUL R16, R16, R16 ;  /* 0x000000101010a220 */ /* 0x008fe20000400000 */
[----:B------:R-:W-:Y:S01]  /*5070*/  FMNMX R5, R87, R20, !PT ;  /* 0x0000001457057209 */ /* 0x000fe20007800000 */
[--C-:B------:R-:W-:Y:S01]  /*5080*/  FFMA R20, R69, UR33, -R136.reuse ;  /* 0x0000002145147c23 */ /* 0x100fe20008000888 */
[----:B------:R-:W-:Y:S01]  /*5090*/  FSETP.GEU.AND P2, PT, R18, -126, PT ;  /* 0xc2fc00001200780b */ /* 0x000fe20003f4e000 */
[----:B------:R-:W-:-:S02]  /*50a0*/  FFMA R69, R80, UR33, -R136 ;  /* 0x0000002150457c23 */ /* 0x000fc40008000888 */
[----:B------:R-:W3:Y:S01]  /*50b0*/  SHFL.BFLY PT, R22, R5, 0x1, 0x1f ;  /* 0x0c201f0005167f89 */ /* 0x000ee200000e0000 */
[----:B------:R-:W4:Y:S01]  /*50c0*/  MUFU.EX2 R40, R40 ;  /* 0x0000002800287308 */ /* 0x000f220000000800 */
[----:B-1----:R-:W-:Y:S01]  /*50d0*/  @!P6 FMUL R41, R41, R41 ;  /* 0x000000292929e220 */ /* 0x002fe20000400000 */
[----:B------:R-:W-:Y:S01]  /*50e0*/  FSETP.GEU.AND P6, PT, R53, -126, PT ;  /* 0xc2fc00003500780b */ /* 0x000fe20003fce000 */
[----:B------:R-:W-:Y:S01]  /*50f0*/  @!P5 FMUL R49, R49, 0.5 ;  /* 0x3f0000003131d820 */ /* 0x000fe20000400000 */
[----:B--2---:R-:W-:-:S05]  /*5100*/  @!P3 FMUL R45, R45, R45 ;  /* 0x0000002d2d2db220 */ /* 0x004fca0000400000 */
[----:B------:R-:W1:Y:S01]  /*5110*/  MUFU.EX2 R49, R49 ;  /* 0x0000003100317308 */ /* 0x000e620000000800 */
[----:B------:R-:W-:Y:S01]  /*5120*/  FSETP.GEU.AND P3, PT, R44, -126, PT ;  /* 0xc2fc00002c00780b */ /* 0x000fe20003f6e000 */
[----:B------:R-:W-:Y:S01]  /*5130*/  @!P2 FMUL R18, R18, 0.5 ;  /* 0x3f0000001212a820 */ /* 0x000fe20000400000 */
[----:B------:R-:W-:Y:S01]  /*5140*/  FADD R9, R24, R45 ;  /* 0x0000002d18097221 */ /* 0x000fe20000000000 */
[----:B------:R-:W-:Y:S02]  /*5150*/  F2FP.BF16.F32.PACK_AB R24, R13, R24 ;  /* 0x000000180d18723e */ /* 0x000fe400000010ff */
[----:B------:R-:W-:Y:S01]  /*5160*/  @!P6 FMUL R53, R53, 0.5 ;  /* 0x3f0000003535e820 */ /* 0x000fe20000400000 */
[----:B----4-:R-:W-:Y:S01]  /*5170*/  @!P4 FMUL R40, R40, R40 ;  /* 0x000000282828c220 */ /* 0x010fe20000400000 */
[----:B------:R-:W2:Y:S01]  /*5180*/  MUFU.EX2 R18, R18 ;  /* 0x0000001200127308 */ /* 0x000ea20000000800 */
[----:B------:R-:W-:Y:S02]  /*5190*/  FSETP.GEU.AND P4, PT, R57, -126, PT ;  /* 0xc2fc00003900780b */ /* 0x000fe40003f8e000 */
[----:B---3--:R-:W-:-:S03]  /*51a0*/  FMNMX R5, R5, R22, !PT ;  /* 0x0000001605057209 */ /* 0x008fc60007800000 */
[----:B------:R-:W-:Y:S01]  /*51b0*/  @!P3 FMUL R44, R44, 0.5 ;  /* 0x3f0000002c2cb820 */ /* 0x000fe20000400000 */
[----:B------:R-:W-:Y:S01]  /*51c0*/  FFMA R22, R77, UR33, -R136 ;  /* 0x000000214d167c23 */ /* 0x000fe20008000888 */
[----:B------:R-:W3:Y:S01]  /*51d0*/  MUFU.EX2 R53, R53 ;  /* 0x0000003500357308 */ /* 0x000ee20000000800 */
[----:B-1----:R-:W-:Y:S01]  /*51e0*/  @!P5 FMUL R49, R49, R49 ;  /* 0x000000313131d220 */ /* 0x002fe20000400000 */
[----:B------:R-:W-:Y:S01]  /*51f0*/  FSETP.GEU.AND P5, PT, R20, -126, PT ;  /* 0xc2fc00001400780b */ /* 0x000fe20003fae000 */
[----:B------:R-:W1:Y:S03]  /*5200*/  SHFL.BFLY PT, R52, R5, 0x2, 0x1f ;  /* 0x0c401f0005347f89 */ /* 0x000e6600000e0000 */
[----:B------:R-:W-:Y:S02]  /*5210*/  @!P4 FMUL R57, R57, 0.5 ;  /* 0x3f0000003939c820 */ /* 0x000fe40000400000 */
        /* <DEDUP_REMOVED lines=10> */
[----:B------:R-:W-:Y:S02]  /*52c0*/  FSETP.GEU.AND P3, PT, R65, -126, PT ;  /* 0xc2fc00004100780b */ /* 0x000fe40003f6e000 */
[----:B-1----:R-:W-:Y:S01]  /*52d0*/  FMNMX R5, R5, R52, !PT ;  /* 0x0000003405057209 */ /* 0x002fe20007800000 */
[----:B------:R-:W-:Y:S02]  /*52e0*/  FFMA R52, R81, UR33, -R136 ;  /* 0x0000002151347c23 */ /* 0x000fe40008000888 */
[----:B------:R-:W-:Y:S01]  /*52f0*/  @!P6 FMUL R48, R48, 0.5 ;  /* 0x3f0000003030e820 */ /* 0x000fe20000400000 */
[----:B------:R-:W1:Y:S01]  /*5300*/  MUFU.EX2 R61, R61 ;  /* 0x0000003d003d7308 */ /* 0x000e620000000800 */
        /* <DEDUP_REMOVED lines=8> */
[----:B-1----:R-:W-:Y:S01]  /*5390*/  @!P2 FMUL R61, R61, R61 ;  /* 0x0000003d3d3da220 */ /* 0x002fe20000400000 */
[----:B------:R-:W-:-:S04]  /*53a0*/  FSETP.NEU.AND P2, PT, R5, -INF , PT ;  /* 0xff8000000500780b */ /* 0x000fc80003f4d000 */
[----:B------:R-:W-:Y:S01]  /*53b0*/  FSEL R64, R5, RZ, P2 ;  /* 0x000000ff05407208 */ /* 0x000fe20001000000 */
[----:B------:R-:W-:Y:S01]  /*53c0*/  @!P5 FMUL R69, R69, 0.5 ;  /* 0x3f0000004545d820 */ /* 0x000fe20000400000 */
[----:B------:R-:W1:Y:S01]  /*53d0*/  MUFU.EX2 R22, R22 ;  /* 0x0000001600167308 */ /* 0x000e620000000800 */
[----:B--2---:R-:W-:Y:S01]  /*53e0*/  @!P6 FMUL R48, R48, R48 ;  /* 0x000000303030e220 */ /* 0x004fe20000400000 */
[----:B------:R-:W-:Y:S01]  /*53f0*/  FSETP.GEU.AND P6, PT, R52, -126, PT ;  /* 0xc2fc00003400780b */ /* 0x000fe20003fce000 */
[C---:B------:R-:W-:Y:S01]  /*5400*/  FMUL R68, R64.reuse, UR33 ;  /* 0x0000002140447c20 */ /* 0x040fe20008400000 */
[----:B------:R-:W-:Y:S01]  /*5410*/  FSETP.GEU.AND P2, PT, R73, -126, PT ;  /* 0xc2fc00004900780b */ /* 0x000fe20003f4e000 */
[----:B------:R-:W-:Y:S01]  /*5420*/  FADD R77, -R64, R11 ;  /* 0x0000000b404d7221 */ /* 0x000fe20000000100 */
[----:B------:R-:W-:Y:S01]  /*5430*/  FADD R11, R28, R53 ;  /* 0x000000351c0b7221 */ /* 0x000fe20000000000 */
[--C-:B------:R-:W-:Y:S01]  /*5440*/  FFMA R25, R26, UR33, -R68.reuse ;  /* 0x000000211a197c23 */ /* 0x100fe20008000844 */
[----:B------:R-:W2:Y:S01]  /*5450*/  MUFU.EX2 R69, R69 ;  /* 0x0000004500457308 */ /* 0x000ea20000000800 */
[----:B---3--:R-:W-:Y:S01]  /*5460*/  @!P3 FMUL R65, R65, R65 ;  /* 0x000000414141b220 */ /* 0x008fe20000400000 */
[----:B------:R-:W-:Y:S01]  /*5470*/  FSETP.GEU.AND P3, PT, R56, -126, PT ;  /* 0xc2fc00003800780b */ /* 0x000fe20003f6e000 */
[--C-:B------:R-:W-:Y:S01]  /*5480*/  FFMA R26, R27, UR33, -R68.reuse ;  /* 0x000000211b1a7c23 */ /* 0x100fe20008000844 */
[--C-:B------:R-:W-:Y:S01]  /*5490*/  FFMA R27, R30, UR33, -R68.reuse ;  /* 0x000000211e1b7c23 */ /* 0x100fe20008000844 */
[--C-:B------:R-:W-:Y:S01]  /*54a0*/  FFMA R29, R34, UR33, -R68.reuse ;  /* 0x00000021221d7c23 */ /* 0x100fe20008000844 */
[--C-:B------:R-:W-:Y:S01]  /*54b0*/  FFMA R31, R31, UR33, -R68.reuse ;  /* 0x000000211f1f7c23 */ /* 0x100fe20008000844 */
[----:B------:R-:W-:Y:S01]  /*54c0*/  @!P6 FMUL R52, R52, 0.5 ;  /* 0x3f0000003434e820 */ /* 0x000fe20000400000 */
[--C-:B------:R-:W-:Y:S01]  /*54d0*/  FFMA R39, R39, UR33, -R68.reuse ;  /* 0x0000002127277c23 */ /* 0x100fe20008000844 */
[----:B-1----:R-:W-:Y:S01]  /*54e0*/  @!P4 FMUL R22, R22, R22 ;  /* 0x000000161616c220 */ /* 0x002fe20000400000 */
[----:B------:R-:W-:Y:S01]  /*54f0*/  FSETP.GEU.AND P4, PT, R25, -126, PT ;  /* 0xc2fc00001900780b */ /* 0x000fe20003f8e000 */
[----:B------:R-:W-:Y:S01]  /*5500*/  @!P2 FMUL R73, R73, 0.5 ;  /* 0x3f0000004949a820 */ /* 0x000fe20000400000 */
[--C-:B------:R-:W-:Y:S01]  /*5510*/  FFMA R35, R35, UR33, -R68.reuse ;  /* 0x0000002123237c23 */ /* 0x100fe20008000844 */
[----:B------:R-:W1:Y:S01]  /*5520*/  MUFU.EX2 R52, R52 ;  /* 0x0000003400347308 */ /* 0x000e620000000800 */
[--C-:B------:R-:W-:Y:S01]  /*5530*/  FFMA R33, R42, UR33, -R68.reuse ;  /* 0x000000212a217c23 */ /* 0x100fe20008000844 */
[----:B------:R-:W-:Y:S01]  /*5540*/  @!P3 FMUL R56, R56, 0.5 ;  /* 0x3f0000003838b820 */ /* 0x000fe20000400000 */
[--C-:B------:R-:W-:Y:S01]  /*5550*/  FFMA R43, R43, UR33, -R68.reuse ;  /* 0x000000212b2b7c23 */ /* 0x100fe20008000844 */
[----:B--2---:R-:W-:Y:S01]  /*5560*/  @!P5 FMUL R69, R69, R69 ;  /* 0x000000454545d220 */ /* 0x004fe20000400000 */
[----:B------:R-:W-:Y:S01]  /*5570*/  FSETP.GEU.AND P5, PT, R26, -126, PT ;  /* 0xc2fc00001a00780b */ /* 0x000fe20003fae000 */
[--C-:B------:R-:W-:Y:S01]  /*5580*/  FFMA R47, R47, UR33, -R68.reuse ;  /* 0x000000212f2f7c23 */ /* 0x100fe20008000844 */
[--C-:B------:R-:W-:Y:S01]  /*5590*/  FFMA R60, R58, UR33, -R68.reuse ;  /* 0x000000213a3c7c23 */ /* 0x100fe20008000844 */
[----:B------:R-:W2:Y:S01]  /*55a0*/  MUFU.EX2 R56, R56 ;  /* 0x0000003800387308 */ /* 0x000ea20000000800 */
[--C-:B------:R-:W-:Y:S01]  /*55b0*/  FFMA R59, R59, UR33, -R68.reuse ;  /* 0x000000213b3b7c23 */ /* 0x100fe20008000844 */
[----:B------:R-:W-:Y:S01]  /*55c0*/  @!P4 FMUL R25, R25, 0.5 ;  /* 0x3f0000001919c820 */ /* 0x000fe20000400000 */
[--C-:B------:R-:W-:Y:S01]  /*55d0*/  FFMA R55, R55, UR33, -R68.reuse ;  /* 0x0000002137377c23 */ /* 0x100fe20008000844 */
[--C-:B------:R-:W-:Y:S01]  /*55e0*/  FFMA R63, R63, UR33, -R68.reuse ;  /* 0x000000213f3f7c23 */ /* 0x100fe20008000844 */
[--C-:B------:R-:W-:Y:S01]  /*55f0*/  FFMA R51, R51, UR33, -R68.reuse ;  /* 0x0000002133337c23 */ /* 0x100fe20008000844 */
[--C-:B------:R-:W-:Y:S01]  /*5600*/  FFMA R67, R67, UR33, -R68.reuse ;  /* 0x0000002143437c23 */ /* 0x100fe20008000844 */
[--C-:B------:R-:W-:Y:S01]  /*5610*/  FFMA R66, R66, UR33, -R68.reuse ;  /* 0x0000002142427c23 */ /* 0x100fe20008000844 */
[----:B------:R-:W3:Y:S01]  /*5620*/  MUFU.EX2 R73, R73 ;  /* 0x0000004900497308 */ /* 0x000ee20000000800 */
[----:B-1----:R-:W-:Y:S01]  /*5630*/  @!P6 FMUL R52, R52, R52 ;  /* 0x000000343434e220 */ /* 0x002fe20000400000 */
[----:B------:R-:W-:Y:S01]  /*5640*/  FSETP.GEU.AND P6, PT, R27, -126, PT ;  /* 0xc2fc00001b00780b */ /* 0x000fe20003fce000 */
[----:B------:R-:W-:Y:S01]  /*5650*/  @!P5 FMUL R26, R26, 0.5 ;  /* 0x3f0000001a1ad820 */ /* 0x000fe20000400000 */
[--C-:B------:R-:W-:Y:S01]  /*5660*/  FFMA R62, R62, UR33, -R68.reuse ;  /* 0x000000213e3e7c23 */ /* 0x100fe20008000844 */
[--C-:B------:R-:W-:Y:S01]  /*5670*/  FFMA R75, R75, UR33, -R68.reuse ;  /* 0x000000214b4b7c23 */ /* 0x100fe20008000844 */
[--C-:B------:R-:W-:Y:S01]  /*5680*/  FFMA R78, R78, UR33, -R68.reuse ;  /* 0x000000214e4e7c23 */ /* 0x100fe20008000844 */
[--C-:B------:R-:W-:Y:S01]  /*5690*/  FFMA R82, R82, UR33, -R68.reuse ;  /* 0x0000002152527c23 */ /* 0x100fe20008000844 */
[----:B------:R1:W4:Y:S01]  /*56a0*/  MUFU.EX2 R30, R26 ;  /* 0x0000001a001e7308 */ /* 0x0003220000000800 */
[----:B--2---:R-:W-:Y:S01]  /*56b0*/  @!P3 FMUL R56, R56, R56 ;  /* 0x000000383838b220 */ /* 0x004fe20000400000 */
[----:B------:R-:W-:Y:S01]  /*56c0*/  FSETP.GEU.AND P3, PT, R29, -126, PT ;  /* 0xc2fc00001d00780b */ /* 0x000fe20003f6e000 */
[--C-:B------:R-:W-:Y:S01]  /*56d0*/  FFMA R71, R71, UR33, -R68.reuse ;  /* 0x0000002147477c23 */ /* 0x100fe20008000844 */
[--C-:B------:R-:W-:Y:S01]  /*56e0*/  FFMA R83, R83, UR33, -R68.reuse ;  /* 0x0000002153537c23 */ /* 0x100fe20008000844 */
[--C-:B------:R-:W-:Y:S01]  /*56f0*/  FFMA R79, R79, UR33, -R68.reuse ;  /* 0x000000214f4f7c23 */ /* 0x100fe20008000844 */
[--C-:B------:R-:W-:Y:S01]  /*5700*/  FFMA R86, R86, UR33, -R68.reuse ;  /* 0x0000002156567c23 */ /* 0x100fe20008000844 */
[----:B------:R-:W-:Y:S01]  /*5710*/  @!P6 FMUL R27, R27, 0.5 ;  /* 0x3f0000001b1be820 */ /* 0x000fe20000400000 */
[----:B------:R-:W2:Y:S01]  /*5720*/  MUFU.EX2 R25, R25 ;  /* 0x0000001900197308 */ /* 0x000ea20000000800 */
[--C-:B-1----:R-:W-:Y:S01]  /*5730*/  FFMA R26, R38, UR33, -R68.reuse ;  /* 0x00000021261a7c23 */ /* 0x102fe20008000844 */
[----:B---3--:R-:W-:Y:S01]  /*5740*/  @!P2 FMUL R73, R73, R73 ;  /* 0x000000494949a220 */ /* 0x008fe20000400000 */
[----:B------:R-:W-:Y:S01]  /*5750*/  FSETP.GEU.AND P2, PT, R31, -126, PT ;  /* 0xc2fc00001f00780b */ /* 0x000fe20003f4e000 */
[----:B------:R-:W-:Y:S01]  /*5760*/  FFMA R87, R87, UR33, -R68 ;  /* 0x0000002157577c23 */ /* 0x000fe20008000844 */
[----:B------:R-:W-:Y:S01]  /*5770*/  FADD R64, R36, R69 ;  /* 0x0000004524407221 */ /* 0x000fe20000000000 */
[----:B------:R-:W-:Y:S01]  /*5780*/  FMUL R77, R77, UR33 ;  /* 0x000000214d4d7c20 */ /* 0x000fe20008400000 */
[----:B------:R-:W-:Y:S01]  /*5790*/  @!P3 FMUL R29, R29, 0.5 ;  /* 0x3f0000001d1db820 */ /* 0x000fe20000400000 */
[----:B------:R-:W1:Y:S01]  /*57a0*/  MUFU.EX2 R27, R27 ;  /* 0x0000001b001b7308 */ /* 0x000e620000000800 */
[----:B----4-:R-:W-:Y:S01]  /*57b0*/  @!P5 FMUL R30, R30, R30 ;  /* 0x0000001e1e1ed220 */ /* 0x010fe20000400000 */
[----:B------:R-:W-:Y:S01]  /*57c0*/  FSETP.GEU.AND P5, PT, R26, -126, PT ;  /* 0xc2fc00001a00780b */ /* 0x000fe20003fae000 */
[----:B------:R-:W-:Y:S01]  /*57d0*/  FADD R64, R11, R64 ;  /* 0x000000400b407221 */ /* 0x000fe20000000000 */
[----:B------:R-:W-:Y:S01]  /*57e0*/  FADD R11, R10, R57 ;  /* 0x000000390a0b7221 */ /* 0x000fe20000000000 */
[----:B------:R-:W-:-:S02]  /*57f0*/  F2FP.BF16.F32.PACK_AB R36, R37, R36 ;  /* 0x000000242524723e */ /* 0x000fc400000010ff */
[----:B------:R-:W-:Y:S01]  /*5800*/  F2FP.BF16.F32.PACK_AB R28, R17, R28 ;  /* 0x0000001c111c723e */ /* 0x000fe200000010ff */
[----:B------:R-:W3:Y:S01]  /*5810*/  MUFU.EX2 R29, R29 ;  /* 0x0000001d001d7308 */ /* 0x000ee20000000800 */
[----:B--2---:R-:W-:Y:S01]  /*5820*/  @!P4 FMUL R25, R25, R25 ;  /* 0x000000191919c220 */ /* 0x004fe20000400000 */
[----:B------:R-:W-:Y:S01]  /*5830*/  FSETP.GEU.AND P4, PT, R35, -126, PT ;  /* 0xc2fc00002300780b */ /* 0x000fe20003f8e000 */
[----:B------:R-:W-:-:S04]  /*5840*/  @!P2 FMUL R31, R31, 0.5 ;  /* 0x3f0000001f1fa820 */ /* 0x000fc80000400000 */
[----:B------:R-:W-:Y:S01]  /*5850*/  @!P5 FMUL R26, R26, 0.5 ;  /* 0x3f0000001a1ad820 */ /* 0x000fe20000400000 */
[----:B------:R-:W2:Y:S01]  /*5860*/  MUFU.EX2 R34, R31 ;  /* 0x0000001f00227308 */ /* 0x000ea20000000800 */
[----:B-1----:R-:W-:Y:S01]  /*5870*/  @!P6 FMUL R27, R27, R27 ;  /* 0x0000001b1b1be220 */ /* 0x002fe20000400000 */
[----:B------:R-:W-:-:S05]  /*5880*/  FSETP.GEU.AND P6, PT, R39, -126, PT ;  /* 0xc2fc00002700780b */ /* 0x000fca0003fce000 */
[----:B------:R-:W-:Y:S01]  /*5890*/  @!P4 FMUL R35, R35, 0.5 ;  /* 0x3f0000002323c820 */ /* 0x000fe20000400000 */
[----:B------:R1:W4:Y:S01]  /*58a0*/  MUFU.EX2 R31, R26 ;  /* 0x0000001a001f7308 */ /* 0x0003220000000800 */
[----:B---3--:R-:W-:Y:S01]  /*58b0*/  @!P3 FMUL R29, R29, R29 ;  /* 0x0000001d1d1db220 */ /* 0x008fe20000400000 */
[----:B------:R-:W-:-:S05]  /*58c0*/  FSETP.GEU.AND P3, PT, R43, -126, PT ;  /* 0xc2fc00002b00780b */ /* 0x000fca0003f6e000 */
[----:B------:R-:W-:Y:S01]  /*58d0*/  @!P6 FMUL R39, R39, 0.5 ;  /* 0x3f0000002727e820 */ /* 0x000fe20000400000 */
[----:B------:R3:W5:Y:S01]  /*58e0*/  MUFU.EX2 R38, R35 ;  /* 0x0000002300267308 */ /* 0x0007620000000800 */
[----:B--2---:R-:W-:Y:S01]  /*58f0*/  @!P2 FMUL R34, R34, R34 ;  /* 0x000000222222a220 */ /* 0x004fe20000400000 */
[----:B------:R-:W-:Y:S01]  /*5900*/  FSETP.GEU.AND P2, PT, R33, -126, PT ;  /* 0xc2fc00002100780b */ /* 0x000fe20003f4e000 */
[----:B-1----:R-:W-:-:S04]  /*5910*/  FFMA R26, R70, UR33, -R68 ;  /* 0x00000021461a7c23 */ /* 0x002fc80008000844 */
[----:B------:R-:W-:Y:S01]  /*5920*/  @!P3 FMUL R43, R43, 0.5 ;  /* 0x3f0000002b2bb820 */ /* 0x000fe20000400000 */
[----:B------:R1:W2:Y:S01]  /*5930*/  MUFU.EX2 R42, R39 ;  /* 0x00000027002a7308 */ /* 0x0002a20000000800 */
[----:B---3--:R-:W-:Y:S01]  /*5940*/  FFMA R35, R46, UR33, -R68 ;  /* 0x000000212e237c23 */ /* 0x008fe20008000844 */
[----:B----4-:R-:W-:Y:S01]  /*5950*/  @!P5 FMUL R31, R31, R31 ;  /* 0x0000001f1f1fd220 */ /* 0x010fe20000400000 */
[----:B------:R-:W-:-:S04]  /*5960*/  FSETP.GEU.AND P5, PT, R47, -126, PT ;  /* 0xc2fc00002f00780b */ /* 0x000fc80003fae000 */
[----:B------:R-:W-:Y:S01]  /*5970*/  @!P2 FMUL R33, R33, 0.5 ;  /* 0x3f0000002121a820 */ /* 0x000fe20000400000 */
[----:B------:R3:W4:Y:S01]  /*5980*/  MUFU.EX2 R46, R43 ;  /* 0x0000002b002e7308 */ /* 0x0007220000000800 */
[----:B-1----:R-:W-:Y:S01]  /*5990*/  FFMA R39, R50, UR33, -R68 ;  /* 0x0000002132277c23 */ /* 0x002fe20008000844 */
[----:B-----5:R-:W-:Y:S01]  /*59a0*/  @!P4 FMUL R38, R38, R38 ;  /* 0x000000262626c220 */ /* 0x020fe20000400000 */
[----:B------:R-:W-:-:S05]  /*59b0*/  FSETP.GEU.AND P4, PT, R35, -126, PT ;  /* 0xc2fc00002300780b */ /* 0x000fca0003f8e000 */
[----:B------:R-:W-:Y:S01]  /*59c0*/  @!P5 FMUL R47, R47, 0.5 ;  /* 0x3f0000002f2fd820 */ /* 0x000fe20000400000 */
[----:B--2---:R-:W-:Y:S01]  /*59d0*/  @!P6 FMUL R42, R42, R42 ;  /* 0x0000002a2a2ae220 */ /* 0x004fe20000400000 */
[----:B------:R-:W-:Y:S01]  /*59e0*/  FSETP.GEU.AND P6, PT, R39, -126, PT ;  /* 0xc2fc00002700780b */ /* 0x000fe20003fce000 */
[----:B---3--:R-:W-:Y:S01]  /*59f0*/  FFMA R43, R54, UR33, -R68 ;  /* 0x00000021362b7c23 */ /* 0x008fe20008000844 */
[----:B------:R1:W2:Y:S04]  /*5a00*/  MUFU.EX2 R50, R47 ;  /* 0x0000002f00327308 */ /* 0x0002a80000000800 */
[----:B------:R-:W-:Y:S01]  /*5a10*/  @!P4 FMUL R35, R35, 0.5 ;  /* 0x3f0000002323c820 */ /* 0x000fe20000400000 */
[----:B----4-:R-:W-:Y:S01]  /*5a20*/  @!P3 FMUL R46, R46, R46 ;  /* 0x0000002e2e2eb220 */ /* 0x010fe20000400000 */
[----:B------:R-:W-:-:S02]  /*5a30*/  FSETP.GEU.AND P3, PT, R43, -126, PT ;  /* 0xc2fc00002b00780b */ /* 0x000fc40003f6e000 */
[----:B------:R-:W3:Y:S01]  /*5a40*/  MUFU.EX2 R33, R33 ;  /* 0x0000002100217308 */ /* 0x000ee20000000800 */
[----:B-1----:R-:W-:Y:S02]  /*5a50*/  FFMA R47, R74, UR33, -R68 ;  /* 0x000000214a2f7c23 */ /* 0x002fe40008000844 */
[----:B------:R-:W-:-:S05]  /*5a60*/  @!P6 FMUL R39, R39, 0.5 ;  /* 0x3f0000002727e820 */ /* 0x000fca0000400000 */
[----:B------:R-:W1:Y:S01]  /*5a70*/  MUFU.EX2 R35, R35 ;  /* 0x0000002300237308 */ /* 0x000e620000000800 */
[----:B--2---:R-:W-:Y:S01]  /*5a80*/  @!P5 FMUL R50, R50, R50 ;  /* 0x000000323232d220 */ /* 0x004fe20000400000 */
[----:B------:R-:W-:Y:S01]  /*5a90*/  FSETP.GEU.AND P5, PT, R60, -126, PT ;  /* 0xc2fc00003c00780b */ /* 0x000fe20003fae000 */
[----:B------:R-:W-:-:S05]  /*5aa0*/  @!P3 FMUL R43, R43, 0.5 ;  /* 0x3f0000002b2bb820 */ /* 0x000fca0000400000 */
[----:B------:R-:W2:Y:S01]  /*5ab0*/  MUFU.EX2 R39, R39 ;  /* 0x0000002700277308 */ /* 0x000ea20000000800 */
[----:B---3--:R-:W-:Y:S01]  /*5ac0*/  @!P2 FMUL R33, R33, R33 ;  /* 0x000000212121a220 */ /* 0x008fe20000400000 */
[----:B------:R-:W-:-:S05]  /*5ad0*/  FSETP.GEU.AND P2, PT, R51, -126, PT ;  /* 0xc2fc00003300780b */ /* 0x000fca0003f4e000 */
[----:B------:R-:W-:Y:S01]  /*5ae0*/  @!P5 FMUL R60, R60, 0.5 ;  /* 0x3f0000003c3cd820 */ /* 0x000fe20000400000 */
[----:B------:R-:W3:Y:S01]  /*5af0*/  MUFU.EX2 R43, R43 ;  /* 0x0000002b002b7308 */ /* 0x000ee20000000800 */
[----:B-1----:R-:W-:Y:S01]  /*5b00*/  @!P4 FMUL R35, R35, R35 ;  /* 0x000000232323c220 */ /* 0x002fe20000400000 */
[----:B------:R-:W-:-:S05]  /*5b10*/  FSETP.GEU.AND P4, PT, R55, -126, PT ;  /* 0xc2fc00003700780b */ /* 0x000fca0003f8e000 */
        /* <DEDUP_REMOVED lines=25> */
[----:B------:R1:W4:Y:S01]  /*5cb0*/  MUFU.EX2 R72, R62 ;  /* 0x0000003e00487308 */ /* 0x0003220000000800 */
[----:B--2---:R-:W-:Y:S01]  /*5cc0*/  @!P3 FMUL R63, R63, R63 ;  /* 0x0000003f3f3fb220 */ /* 0x004fe20000400000 */
[----:B------:R-:W-:-:S05]  /*5cd0*/  FSETP.GEU.AND P3, PT, R47, -126, PT ;  /* 0xc2fc00002f00780b */ /* 0x000fca0003f6e000 */
[----:B------:R-:W-:Y:S01]  /*5ce0*/  @!P6 FMUL R26, R26, 0.5 ;  /* 0x3f0000001a1ae820 */ /* 0x000fe20000400000 */
[----:B------:R-:W2:Y:S01]  /*5cf0*/  MUFU.EX2 R70, R66 ;  /* 0x0000004200467308 */ /* 0x000ea20000000800 */
[----:B---3--:R-:W-:Y:S01]  /*5d00*/  @!P5 FMUL R67, R67, R67 ;  /* 0x000000434343d220 */ /* 0x008fe20000400000 */
[----:B------:R-:W-:Y:S01]  /*5d10*/  FSETP.GEU.AND P5, PT, R78, -126, PT ;  /* 0xc2fc00004e00780b */ /* 0x000fe20003fae000 */
[----:B-1----:R-:W-:Y:S01]  /*5d20*/  FADD R62, R21, R48 ;  /* 0x00000030153e7221 */ /* 0x002fe20000000000 */
[----:B------:R-:W-:-:S03]  /*5d30*/  F2FP.BF16.F32.PACK_AB R48, R48, R61 ;  /* 0x0000003d3030723e */ /* 0x000fc600000010ff */
[----:B------:R-:W-:Y:S01]  /*5d40*/  @!P3 FMUL R47, R47, 0.5 ;  /* 0x3f0000002f2fb820 */ /* 0x000fe20000400000 */
[----:B------:R1:W3:Y:S01]  /*5d50*/  MUFU.EX2 R74, R26 ;  /* 0x0000001a004a7308 */ /* 0x0002e20000000800 */
[----:B----4-:R-:W-:Y:S01]  /*5d60*/  @!P2 FMUL R72, R72, R72 ;  /* 0x000000484848a220 */ /* 0x010fe20000400000 */
[----:B------:R-:W-:-:S05]  /*5d70*/  FSETP.GEU.AND P2, PT, R71, -126, PT ;  /* 0xc2fc00004700780b */ /* 0x000fca0003f4e000 */
[----:B------:R-:W-:Y:S01]  /*5d80*/  @!P5 FMUL R78, R78, 0.5 ;  /* 0x3f0000004e4ed820 */ /* 0x000fe20000400000 */
[----:B------:R4:W5:Y:S01]  /*5d90*/  MUFU.EX2 R76, R47 ;  /* 0x0000002f004c7308 */ /* 0x0009620000000800 */
[----:B--2---:R-:W-:Y:S01]  /*5da0*/  @!P4 FMUL R70, R70, R70 ;  /* 0x000000464646c220 */ /* 0x004fe20000400000 */
[----:B------:R-:W-:Y:S01]  /*5db0*/  FSETP.GEU.AND P4, PT, R75, -126, PT ;  /* 0xc2fc00004b00780b */ /* 0x000fe20003f8e000 */
[----:B-1----:R-:W-:Y:S01]  /*5dc0*/  FADD R26, R32, R61 ;  /* 0x0000003d201a7221 */ /* 0x002fe20000000000 */
[----:B------:R-:W-:Y:S01]  /*5dd0*/  F2FP.BF16.F32.PACK_AB R32, R21, R32 ;  /* 0x000000201520723e */ /* 0x000fe200000010ff */
[----:B------:R-:W-:Y:S01]  /*5de0*/  FADD R80, R29, R70 ;  /* 0x000000461d507221 */ /* 0x000fe20000000000 */
[----:B------:R-:W-:Y:S01]  /*5df0*/  F2FP.BF16.F32.PACK_AB R29, R38, R29 ;  /* 0x0000001d261d723e */ /* 0x000fe200000010ff */
[----:B------:R-:W-:Y:S01]  /*5e00*/  @!P2 FMUL R71, R71, 0.5 ;  /* 0x3f0000004747a820 */ /* 0x000fe20000400000 */
[----:B------:R-:W1:Y:S01]  /*5e10*/  MUFU.EX2 R78, R78 ;  /* 0x0000004e004e7308 */ /* 0x000e620000000800 */
[----:B---3--:R-:W-:Y:S01]  /*5e20*/  @!P6 FMUL R74, R74, R74 ;  /* 0x0000004a4a4ae220 */ /* 0x008fe20000400000 */
[----:B------:R-:W-:Y:S01]  /*5e30*/  FSETP.GEU.AND P6, PT, R82, -126, PT ;  /* 0xc2fc00005200780b */ /* 0x000fe20003fce000 */
[----:B------:R-:W-:Y:S01]  /*5e40*/  FADD R51, R9, R26 ;  /* 0x0000001a09337221 */ /* 0x000fe20000000000 */
[----:B------:R-:W-:Y:S01]  /*5e50*/  FADD R9, R13, R40 ;  /* 0x000000280d097221 */ /* 0x000fe20000000000 */
[----:B------:R-:W-:Y:S01]  /*5e60*/  FADD R26, R17, R44 ;  /* 0x0000002c111a7221 */ /* 0x000fe20000000000 */
[----:B----4-:R-:W-:Y:S01]  /*5e70*/  FADD R47, R37, R52 ;  /* 0x00000034252f7221 */ /* 0x010fe20000000000 */
[----:B------:R-:W-:Y:S01]  /*5e80*/  @!P4 FMUL R75, R75, 0.5 ;  /* 0x3f0000004b4bc820 */ /* 0x000fe20000400000 */
[----:B------:R-:W2:Y:S01]  /*5e90*/  MUFU.EX2 R71, R71 ;  /* 0x0000004700477308 */ /* 0x000ea20000000800 */
[----:B-----5:R-:W-:Y:S01]  /*5ea0*/  @!P3 FMUL R76, R76, R76 ;  /* 0x0000004c4c4cb220 */ /* 0x020fe20000400000 */
[----:B------:R-:W-:Y:S01]  /*5eb0*/  FSETP.GEU.AND P3, PT, R83, -126, PT ;  /* 0xc2fc00005300780b */ /* 0x000fe20003f6e000 */
[----:B------:R-:W-:Y:S01]  /*5ec0*/  FADD R55, R9, R62 ;  /* 0x0000003e09377221 */ /* 0x000fe20000000000 */
[----:B------:R-:W-:Y:S01]  /*5ed0*/  FADD R66, R26, R47 ;  /* 0x0000002f1a427221 */ /* 0x000fe20000000000 */
[----:B------:R-:W-:Y:S01]  /*5ee0*/  FADD R9, R8, R49 ;  /* 0x0000003108097221 */ /* 0x000fe20000000000 */
[----:B------:R-:W-:Y:S01]  /*5ef0*/  FADD R26, R14, R65 ;  /* 0x000000410e1a7221 */ /* 0x000fe20000000000 */
[----:B------:R-:W-:Y:S01]  /*5f00*/  @!P6 FMUL R82, R82, 0.5 ;  /* 0x3f0000005252e820 */ /* 0x000fe20000400000 */
[----:B------:R-:W3:Y:S01]  /*5f10*/  MUFU.EX2 R75, R75 ;  /* 0x0000004b004b7308 */ /* 0x000ee20000000800 */
[----:B-1----:R-:W-:Y:S01]  /*5f20*/  @!P5 FMUL R78, R78, R78 ;  /* 0x0000004e4e4ed220 */ /* 0x002fe20000400000 */
[----:B------:R-:W-:Y:S01]  /*5f30*/  FSETP.GEU.AND P5, PT, R86, -126, PT ;  /* 0xc2fc00005600780b */ /* 0x000fe20003fae000 */
[----:B------:R-:W-:Y:S01]  /*5f40*/  FADD R62, R16, R73 ;  /* 0x00000049103e7221 */ /* 0x000fe20000000000 */
[----:B------:R-:W-:Y:S01]  /*5f50*/  FADD R47, R9, R26 ;  /* 0x0000001a092f7221 */ /* 0x000fe20000000000 */
[----:B------:R-:W-:Y:S01]  /*5f60*/  FADD R9, R15, R18 ;  /* 0x000000120f097221 */ /* 0x000fe20000000000 */
[----:B------:R-:W-:Y:S01]  /*5f70*/  FADD R26, R23, R22 ;  /* 0x00000016171a7221 */ /* 0x000fe20000000000 */
[----:B------:R-:W-:Y:S01]  /*5f80*/  @!P3 FMUL R83, R83, 0.5 ;  /* 0x3f0000005353b820 */ /* 0x000fe20000400000 */
[----:B------:R-:W1:Y:S01]  /*5f90*/  MUFU.EX2 R82, R82 ;  /* 0x0000005200527308 */ /* 0x000e620000000800 */
[----:B--2---:R-:W-:Y:S01]  /*5fa0*/  @!P2 FMUL R71, R71, R71 ;  /* 0x000000474747a220 */ /* 0x004fe20000400000 */
[----:B------:R-:W-:Y:S01]  /*5fb0*/  FSETP.GEU.AND P2, PT, R77, -126, PT ;  /* 0xc2fc00004d00780b */ /* 0x000fe20003f4e000 */
[----:B------:R-:W-:Y:S01]  /*5fc0*/  FADD R68, R11, R62 ;  /* 0x0000003e0b447221 */ /* 0x000fe20000000000 */
[----:B------:R-:W-:Y:S01]  /*5fd0*/  FADD R11, R19, R20 ;  /* 0x00000014130b7221 */ /* 0x000fe20000000000 */
[----:B------:R-:W-:Y:S01]  /*5fe0*/  FADD R62, R41, R56 ;  /* 0x00000038293e7221 */ /* 0x000fe20000000000 */
[----:B------:R-:W-:Y:S01]  /*5ff0*/  FADD R26, R9, R26 ;  /* 0x0000001a091a7221 */ /* 0x000fe20000000000 */
[----:B------:R-:W-:Y:S01]  /*6000*/  @!P5 FMUL R86, R86, 0.5 ;  /* 0x3f0000005656d820 */ /* 0x000fe20000400000 */
[----:B------:R-:W2:Y:S01]  /*6010*/  MUFU.EX2 R83, R83 ;  /* 0x0000005300537308 */ /* 0x000ea20000000800 */
[----:B---3--:R-:W-:Y:S01]  /*6020*/  @!P4 FMUL R75, R75, R75 ;  /* 0x0000004b4b4bc220 */ /* 0x008fe20000400000 */
[----:B------:R-:W-:Y:S01]  /*6030*/  FSETP.GEU.AND P4, PT, R79, -126, PT ;  /* 0xc2fc00004f00780b */ /* 0x000fe20003f8e000 */
[----:B------:R-:W-:Y:S01]  /*6040*/  FADD R9, R25, R60 ;  /* 0x0000003c19097221 */ /* 0x000fe20000000000 */
[----:B------:R-:W-:Y:S01]  /*6050*/  FADD R84, R33, R76 ;  /* 0x0000004c21547221 */ /* 0x000fe20000000000 */
[----:B------:R-:W-:Y:S01]  /*6060*/  FADD R11, R11, R62 ;  /* 0x0000003e0b0b7221 */ /* 0x000fe20000000000 */
[----:B------:R-:W-:Y:S01]  /*6070*/  FADD R62, R30, R59 ;  /* 0x0000003b1e3e7221 */ /* 0x000fe20000000000 */
[----:B------:R-:W-:Y:S01]  /*6080*/  FADD R81, R46, R75 ;  /* 0x0000004b2e517221 */ /* 0x000fe20000000000 */
[----:B------:R-:W3:Y:S01]  /*6090*/  MUFU.EX2 R86, R86 ;  /* 0x0000005600567308 */ /* 0x000ee20000000800 */
[----:B-1----:R-:W-:Y:S01]  /*60a0*/  @!P6 FMUL R82, R82, R82 ;  /* 0x000000525252e220 */ /* 0x002fe20000400000 */
[----:B------:R-:W-:Y:S01]  /*60b0*/  FSETP.GEU.AND P6, PT, R87, -126, PT ;  /* 0xc2fc00005700780b */ /* 0x000fe20003fce000 */
[----:B------:R-:W-:Y:S01]  /*60c0*/  FADD R136, R9, R84 ;  /* 0x0000005409887221 */ /* 0x000fe20000000000 */
[----:B------:R-:W-:Y:S01]  /*60d0*/  FADD R9, R27, R72 ;  /* 0x000000481b097221 */ /* 0x000fe20000000000 */
[----:B------:R-:W-:Y:S01]  /*60e0*/  FADD R85, R39, R82 ;  /* 0x0000005227557221 */ /* 0x000fe20000000000 */
[----:B------:R-:W-:Y:S01]  /*60f0*/  @!P2 FMUL R77, R77, 0.5 ;  /* 0x3f0000004d4da820 */ /* 0x000fe20000400000 */
[----:B------:R-:W-:Y:S01]  /*6100*/  @!P4 FMUL R79, R79, 0.5 ;  /* 0x3f0000004f4fc820 */ /* 0x000fe20000400000 */
[----:B------:R-:W-:Y:S01]  /*6110*/  FADD R138, R62, R81 ;  /* 0x000000513e8a7221 */ /* 0x000fe20000000000 */
[----:B--2---:R-:W-:Y:S01]  /*6120*/  @!P3 FMUL R83, R83, R83 ;  /* 0x000000535353b220 */ /* 0x004fe20000400000 */
[----:B------:R-:W-:Y:S01]  /*6130*/  FSETP.GEU.AND P3, PT, R12, -126, PT ;  /* 0xc2fc00000c00780b */ /* 0x000fe20003f6e000 */
[----:B------:R-:W-:Y:S01]  /*6140*/  FADD R141, R80, R85 ;  /* 0x00000055508d7221 */ /* 0x000fe20000000000 */
[----:B------:R-:W-:Y:S01]  /*6150*/  FADD R80, R35, R78 ;  /* 0x0000004e23507221 */ /* 0x000fe20000000000 */
[----:B------:R-:W1:Y:S01]  /*6160*/  MUFU.EX2 R79, R79 ;  /* 0x0000004f004f7308 */ /* 0x000e620000000800 */
[----:B------:R-:W-:Y:S01]  /*6170*/  FADD R62, R38, R67 ;  /* 0x00000043263e7221 */ /* 0x000fe20000000000 */
[----:B------:R-:W-:Y:S01]  /*6180*/  @!P6 FMUL R87, R87, 0.5 ;  /* 0x3f0000005757e820 */ /* 0x000fe20000400000 */
[----:B------:R-:W-:Y:S01]  /*6190*/  FADD R81, R54, R83 ;  /* 0x0000005336517221 */ /* 0x000fe20000000000 */
[----:B---3--:R-:W-:Y:S01]  /*61a0*/  @!P5 FMUL R86, R86, R86 ;  /* 0x000000565656d220 */ /* 0x008fe20000400000 */
[----:B------:R-:W-:Y:S01]  /*61b0*/  FADD R139, R9, R80 ;  /* 0x00000050098b7221 */ /* 0x000fe20000000000 */
[----:B------:R-:W-:Y:S01]  /*61c0*/  FADD R80, R31, R74 ;  /* 0x0000004a1f507221 */ /* 0x000fe20000000000 */
[----:B------:R-:W-:Y:S01]  /*61d0*/  FADD R143, R62, R81 ;  /* 0x000000513e8f7221 */ /* 0x000fe20000000000 */
[----:B------:R-:W2:Y:S01]  /*61e0*/  MUFU.EX2 R87, R87 ;  /* 0x0000005700577308 */ /* 0x000ea20000000800 */
[----:B------:R-:W-:Y:S01]  /*61f0*/  FADD R137, R43, R86 ;  /* 0x000000562b897221 */ /* 0x000fe20000000000 */
[----:B------:R-:W-:Y:S01]  /*6200*/  @!P3 FMUL R12, R12, 0.5 ;  /* 0x3f0000000c0cb820 */ /* 0x000fe20000400000 */
[----:B------:R-:W-:Y:S01]  /*6210*/  FADD R62, R34, R63 ;  /* 0x0000003f223e7221 */ /* 0x000fe20000000000 */
[----:B------:R-:W-:Y:S01]  /*6220*/  FADD R81, R42, R71 ;  /* 0x000000472a517221 */ /* 0x000fe20000000000 */
        /* <DEDUP_REMOVED lines=11> */
[----:B------:R-:W1:Y:S01]  /*62e0*/  MUFU.EX2 R77, R77 ;  /* 0x0000004d004d7308 */ /* 0x000e620000000800 */
[----:B--2---:R-:W-:Y:S01]  /*62f0*/  @!P6 FMUL R87, R87, R87 ;  /* 0x000000575757e220 */ /* 0x004fe20000400000 */
[----:B------:R-:W-:Y:S01]  /*6300*/  FADD R62, R62, R85 ;  /* 0x000000553e3e7221 */ /* 0x000fe20000000000 */
[----:B------:R-:W-:Y:S01]  /*6310*/  FADD R26, R55, R26 ;  /* 0x0000001a371a7221 */ /* 0x000fe20000000000 */
[----:B------:R-:W-:Y:S01]  /*6320*/  FADD R51, R51, R68 ;  /* 0x0000004433337221 */ /* 0x000fe20000000000 */
[----:B------:R-:W-:Y:S01]  /*6330*/  FADD R84, R58, R87 ;  /* 0x000000573a547221 */ /* 0x000fe20000000000 */
[----:B------:R-:W-:Y:S01]  /*6340*/  FADD R136, R136, R139 ;  /* 0x0000008b88887221 */ /* 0x000fe20000000000 */
[----:B------:R-:W-:Y:S01]  /*6350*/  SHF.L.U32 R11, R7, 0x1f, RZ ;  /* 0x0000001f070b7819 */ /* 0x000fe200000006ff */
[----:B------:R-:W-:Y:S01]  /*6360*/  FADD R26, R51, R26 ;  /* 0x0000001a331a7221 */ /* 0x000fe20000000000 */
[----:B------:R-:W-:Y:S01]  /*6370*/  FADD R81, R81, R84 ;  /* 0x0000005451517221 */ /* 0x000fe20000000000 */
[----:B---3--:R-:W-:Y:S01]  /*6380*/  @!P3 FMUL R9, R9, R9 ;  /* 0x000000090909b220 */ /* 0x008fe20000400000 */
[----:B------:R-:W-:-:S02]  /*6390*/  F2FP.BF16.F32.PACK_AB R31, R42, R31 ;  /* 0x0000001f2a1f723e */ /* 0x000fc400000010ff */
[----:B------:R-:W-:Y:S01]  /*63a0*/  FADD R81, R62, R81 ;  /* 0x000000513e517221 */ /* 0x000fe20000000000 */
[----:B------:R-:W-:Y:S01]  /*63b0*/  F2FP.BF16.F32.PACK_AB R37, R54, R39 ;  /* 0x000000273625723e */ /* 0x000fe200000010ff */
[----:B------:R-:W-:Y:S01]  /*63c0*/  FFMA R0, R9, R0, R26 ;  /* 0x0000000009007223 */ /* 0x000fe2000000001a */
[----:B------:R-:W-:Y:S01]  /*63d0*/  F2FP.BF16.F32.PACK_AB R25, R30, R25 ;  /* 0x000000191e19723e */ /* 0x000fe200000010ff */
[----:B------:R-:W-:Y:S01]  /*63e0*/  FADD R81, R138, R81 ;  /* 0x000000518a517221 */ /* 0x000fe20000000000 */
[----:B-1----:R-:W-:Y:S01]  /*63f0*/  @!P2 FMUL R77, R77, R77 ;  /* 0x0000004d4d4da220 */ /* 0x002fe20000400000 */
[----:B------:R1:W2:Y:S01]  /*6400*/  SYNCS.PHASECHK.TRANS64.TRYWAIT P2, [UR7+0x24000], R11 ;  /* 0x0240000bff0075a7 */ /* 0x0002a20008040147 */
[----:B------:R-:W-:Y:S01]  /*6410*/  F2FP.BF16.F32.PACK_AB R27, R34, R27 ;  /* 0x0000001b221b723e */ /* 0x000fe200000010ff */
[----:B------:R-:W-:Y:S01]  /*6420*/  FADD R136, R136, R81 ;  /* 0x0000005188887221 */ /* 0x000fe20000000000 */
[----:B------:R-:W-:Y:S01]  /*6430*/  F2FP.BF16.F32.PACK_AB R33, R46, R33 ;  /* 0x000000212e21723e */ /* 0x000fe200000010ff */
[----:B------:R-:W-:Y:S01]  /*6440*/  FMUL R88, R88, R9 ;  /* 0x0000000958587220 */ /* 0x000fe20000400000 */
[----:B------:R-:W-:Y:S01]  /*6450*/  F2FP.BF16.F32.PACK_AB R35, R50, R35 ;  /* 0x000000233223723e */ /* 0x000fe200000010ff */
[----:B------:R-:W-:Y:S01]  /*6460*/  FFMA R2, R77, R2, R136 ;  /* 0x000000024d027223 */ /* 0x000fe20000000088 */
[----:B------:R-:W-:Y:S01]  /*6470*/  F2FP.BF16.F32.PACK_AB R38, R41, R16 ;  /* 0x000000102926723e */ /* 0x000fe200000010ff */
[----:B------:R-:W-:Y:S01]  /*6480*/  FMUL R89, R89, R9 ;  /* 0x0000000959597220 */ /* 0x000fe20000400000 */
[----:B------:R-:W-:Y:S01]  /*6490*/  F2FP.BF16.F32.PACK_AB R39, R58, R43 ;  /* 0x0000002b3a27723e */ /* 0x000fe200000010ff */
[----:B------:R-:W-:Y:S01]  /*64a0*/  FMUL R92, R92, R9 ;  /* 0x000000095c5c7220 */ /* 0x000fe20000400000 */
[----:B------:R-:W-:Y:S01]  /*64b0*/  F2FP.BF16.F32.PACK_AB R40, R40, R45 ;  /* 0x0000002d2828723e */ /* 0x000fe200000010ff */
[----:B------:R-:W-:Y:S01]  /*64c0*/  FMUL R93, R93, R9 ;  /* 0x000000095d5d7220 */ /* 0x000fe20000400000 */
[----:B------:R-:W-:Y:S01]  /*64d0*/  F2FP.BF16.F32.PACK_AB R42, R18, R49 ;  /* 0x00000031122a723e */ /* 0x000fe200000010ff */
[----:B------:R-:W-:Y:S01]  /*64e0*/  FMUL R96, R96, R9 ;  /* 0x0000000960607220 */ /* 0x000fe20000400000 */
[----:B------:R-:W-:Y:S01]  /*64f0*/  F2FP.BF16.F32.PACK_AB R44, R44, R53 ;  /* 0x000000352c2c723e */ /* 0x000fe200000010ff */
[-C--:B------:R-:W-:Y:S01]  /*6500*/  FMUL R97, R97, R9.reuse ;  /* 0x0000000961617220 */ /* 0x080fe20000400000 */
        /* <DEDUP_REMOVED lines=55> */
[----:B------:R-:W-:Y:S01]  /*6880*/  F2FP.BF16.F32.PACK_AB R54, R56, R73 ;  /* 0x000000493836723e */ /* 0x000fe200000010ff */
[----:B-12---:R-:W-:Y:S06]  /*6890*/  @!P0 BRA `(.L_x_27) ;  /* 0x0000000000048947 */ /* 0x006fec0003800000 */
[----:B------:R-:W-:Y:S01]  /*68a0*/  BPT.TRAP 0x1 ;  /* 0x000000040000795c */ /* 0x000fe20000300000 */
.L_x_27:
[----:B------:R-:W-:Y:S05]  /*68b0*/  @P2 BRA `(.L_x_28) ;  /* 0x0000000000082947 */ /* 0x000fea0003800000 */
[----:B------:R-:W1:Y:S02]  /*68c0*/  SYNCS.PHASECHK.TRANS64.TRYWAIT P2, [UR7+0x24000], R11 ;  /* 0x0240000bff0075a7 */ /* 0x000e640008040147 */
[----:B-1----:R-:W-:Y:S05]  /*68d0*/  @!P2 BRA `(.L_x_29) ;  /* 0x0000006400dca947 */ /* 0x002fea0003800000 */
.L_x_28:
[----:B------:R-:W-:Y:S01]  /*68e0*/  UIMAD UR10, UR11, 0x600, UR5 ;  /* 0x000006000b0a78a4 */ /* 0x000fe2000f8e0205 */
[----:B------:R-:W-:Y:S01]  /*68f0*/  WARPGROUP.ARRIVE ;  /* 0x00000000000079c5 */ /* 0x000fe20000000000 */
[----:B------:R-:W-:Y:S01]  /*6900*/  UMOV UR15, 0x80000020 ;  /* 0x80000020000f7882 */ /* 0x000fe20000000000 */
[----:B------:R-:W-:-:S04]  /*6910*/  F2FP.BF16.F32.PACK_AB R55, R87, R86 ;  /* 0x000000565737723e */ /* 0x000fc800000010ff */
[----:B------:R-:W-:Y:S02]  /*6920*/  UMOV UR14, UR10 ;  /* 0x0000000a000e7c82 */ /* 0x000fe40008000000 */
        /* <DEDUP_REMOVED lines=28> */
[----:B------:R-:W-:Y:S01]  /*6af0*/  UIADD3 UR10, UR10, 0x1c0, URZ ;  /* 0x000001c00a0a7890 */ /* 0x000fe2000fffe03f */
[----:B------:R-:W-:Y:S02]  /*6b00*/  WARPGROUP.DEPBAR.LE gsb0, 0x0 ;  /* 0x00008000000079c5 */ /* 0x000fe40000010000 */
[----:B------:R-:W-:-:S06]  /*6b10*/  WARPGROUP.ARRIVE ;  /* 0x00000000000079c5 */ /* 0x000fcc0000000000 */
[----:B------:R-:W-:Y:S01]  /*6b20*/  HGMMA.64x96x16.F32.BF16 R88, R48, gdesc[UR12].tnspB, R88, gsb0 ;  /* 0x4160000c30587df0 */ /* 0x000fe20008001858 */
[----:B------:R-:W-:Y:S01]  /*6b30*/  UMOV UR14, UR10 ;  /* 0x0000000a000e7c82 */ /* 0x000fe20008000000 */
[----:B------:R-:W-:Y:S01]  /*6b40*/  UMOV UR15, 0x80000020 ;  /* 0x80000020000f7882 */ /* 0x000fe20000000000 */
[----:B------:R-:W-:Y:S02]  /*6b50*/  WARPGROUP.DEPBAR.LE gsb0, 0x0 ;  /* 0x00008000000079c5 */ /* 0x000fe40000010000 */
[----:B------:R-:W-:-:S06]  /*6b60*/  WARPGROUP.ARRIVE ;  /* 0x00000000000079c5 */ /* 0x000fcc0000000000 */
[----:B------:R-:W-:Y:S03]  /*6b70*/  HGMMA.64x96x16.F32.BF16 R88, R52, gdesc[UR12].tnspB, R88, gsb0 ;  /* 0x4160000c34587df0 */ /* 0x000fe60008001858 */
[----:B------:R-:W-:Y:S02]  /*6b80*/  WARPGROUP.DEPBAR.LE gsb0, 0x0 ;  /* 0x00008000000079c5 */ /* 0x000fe40000010000 */
[----:B------:R-:W-:Y:S05]  /*6b90*/  @!P0 BRA `(.L_x_30) ;  /* 0x0000000000048947 */ /* 0x000fea0003800000 */
[----:B------:R-:W-:Y:S01]  /*6ba0*/  BPT.TRAP 0x1 ;  /* 0x000000040000795c */ /* 0x000fe20000300000 */
.L_x_30:
[----:B------:R-:W-:-:S04]  /*6bb0*/  ULEA UR7, UR4, UR36, 0x3 ;  /* 0x0000002404077291 */ /* 0x000fc8000f8e183f */
[----:B------:R-:W-:-:S04]  /*6bc0*/  UIADD3 UR7, UR7, 0x24028, URZ ;  /* 0x0002402807077890 */ /* 0x000fc8000fffe03f */
[----:B------:R-:W-:-:S09]  /*6bd0*/  UPRMT UR7, URZ, 0x654, UR7 ;  /* 0x000006543f077896 */ /* 0x000fd20008000007 */
[----:B------:R-:W-:Y:S01]  /*6be0*/  SYNCS.ARRIVE.TRANS64.RED.A1T0 RZ, [UR7], RZ ;  /* 0x000000ffffff79a7 */ /* 0x000fe20008100407 */
[----:B------:R-:W-:Y:S05]  /*6bf0*/  @P1 BRA `(.L_x_31) ;  /* 0x0000000000041947 */ /* 0x000fea0003800000 */
[----:B------:R-:W-:Y:S01]  /*6c00*/  BPT.TRAP 0x1 ;  /* 0x000000040000795c */ /* 0x000fe20000300000 */
.L_x_31:
[----:B------:R-:W-:-:S04]  /*6c10*/  UIADD3 UR4, UR4, 0x1, URZ ;  /* 0x0000000104047890 */ /* 0x000fc8000fffe03f */
[----:B------:R-:W-:-:S04]  /*6c20*/  UISETP.NE.AND UP0, UPT, UR4, 0x5, UPT ;  /* 0x000000050400788c */ /* 0x000fc8000bf05270 */
[----:B------:R-:W-:Y:S01]  /*6c30*/  USEL UR7, UR4, URZ, UP0 ;  /* 0x0000003f04077287 */ /* 0x000fe20008000000 */
[----:B------:R-:W-:Y:S11]  /*6c40*/  @!P0 BRA `(.L_x_32) ;  /* 0x0000000000048947 */ /* 0x000ff60003800000 */
[----:B------:R-:W-:Y:S01]  /*6c50*/  BPT.TRAP 0x1 ;  /* 0x000000040000795c */ /* 0x000fe20000300000 */
.L_x_32:
[----:B------:R-:W-:-:S04]  /*6c60*/  ULEA UR4, UR7, UR36, 0x3 ;  /* 0x0000002407047291 */ /* 0x000fc8000f8e183f */
[----:B------:R-:W-:-:S04]  /*6c70*/  UIADD3 UR4, UR4, 0x24028, URZ ;  /* 0x0002402804047890 */ /* 0x000fc8000fffe03f */
[----:B------:R-:W-:-:S09]  /*6c80*/  UPRMT UR4, URZ, 0x654, UR4 ;  /* 0x000006543f047896 */ /* 0x000fd20008000004 */
[----:B------:R-:W-:Y:S01]  /*6c90*/  SYNCS.ARRIVE.TRANS64.RED.A1T0 RZ, [UR4], RZ ;  /* 0x000000ffffff79a7 */ /* 0x000fe20008100404 */
[----:B------:R-:W-:Y:S05]  /*6ca0*/  @P1 BRA `(.L_x_33) ;  /* 0x0000000000041947 */ /* 0x000fea0003800000 */
[----:B------:R-:W-:Y:S01]  /*6cb0*/  BPT.TRAP 0x1 ;  /* 0x000000040000795c */ /* 0x000fe20000300000 */
.L_x_33:
[----:B------:R-:W-:Y:S01]  /*6cc0*/  UIADD3 UR4, UR7, 0x1, URZ ;  /* 0x0000000107047890 */ /* 0x000fe2000fffe03f */
[C---:B------:R-:W-:Y:S01]  /*6cd0*/  ISETP.GT.AND P2, PT, R6.reuse, 0x2, PT ;  /* 0x000000020600780c */ /* 0x040fe20003f44270 */
[----:B------:R-:W-:Y:S01]  /*6ce0*/  UIADD3 UR7, UR11, 0x1, URZ ;  /* 0x000000010b077890 */ /* 0x000fe2000fffe03f */
[----:B------:R-:W-:Y:S01]  /*6cf0*/  IADD3 R6, R6, -0x1, RZ ;  /* 0xffffffff06067810 */ /* 0x000fe20007ffe0ff */
[----:B------:R-:W-:Y:S01]  /*6d00*/  UISETP.NE.AND UP0, UPT, UR4, 0x5, UPT ;  /* 0x000000050400788c */ /* 0x000fe2000bf05270 */
[----:B------:R-:W-:Y:S01]  /*6d10*/  IADD3 R3, R3, 0x80, RZ ;  /* 0x0000008003037810 */ /* 0x000fe20007ffe0ff */
[----:B------:R-:W-:Y:S01]  /*6d20*/  UISETP.NE.AND UP2, UPT, UR7, 0x5, UPT ;  /* 0x000000050700788c */ /* 0x000fe2000bf45270 */
[----:B------:R-:W-:Y:S01]  /*6d30*/  IMAD.MOV.U32 R9, RZ, RZ, R4 ;  /* 0x000000ffff097224 */ /* 0x000fe200078e0004 */
[----:B------:R-:W-:Y:S01]  /*6d40*/  USEL UR4, UR4, URZ, UP0 ;  /* 0x0000003f04047287 */ /* 0x000fe20008000000 */
[----:B-1----:R-:W-:Y:S01]  /*6d50*/  MOV R11, R5 ;  /* 0x00000005000b7202 */ /* 0x002fe20000000f00 */
[----:B------:R-:W-:-:S02]  /*6d60*/  USEL UR10, URZ, 0x1, UP2 ;  /* 0x000000013f0a7887 */ /* 0x000fc40009000000 */
[----:B------:R-:W-:-:S04]  /*6d70*/  USEL UR7, UR7, URZ, UP2 ;  /* 0x0000003f07077287 */ /* 0x000fc80009000000 */
[----:B------:R-:W-:Y:S01]  /*6d80*/  LOP3.LUT R10, R7, UR10, RZ, 0x3c, !PT ;  /* 0x0000000a070a7c12 */ /* 0x000fe2000f8e3cff */
[----:B------:R-:W-:Y:S07]  /*6d90*/  @P2 BRA `(.L_x_34) ;  /* 0xffffffd4005c2947 */ /* 0x000fee000383ffff */
.L_x_23:
[----:B------:R-:W-:-:S13]  /*6da0*/  ISETP.GE.AND P2, PT, R6, 0x1, PT ;  /* 0x000000010600780c */ /* 0x000fda0003f46270 */
[----:B------:R-:W-:Y:S05]  /*6db0*/  @!P2 BRA `(.L_x_35) ;  /* 0x0000003000dca947 */ /* 0x000fea0003800000 */
[----:B------:R-:W-:Y:S01]  /*6dc0*/  MOV R9, R4 ;  /* 0x0000000400097202 */ /* 0x000fe20000000f00 */
[----:B------:R-:W-:Y:S01]  /*6dd0*/  ULDC UR33, c[0x0][0x604] ;  /* 0x0001810000217ab9 */ /* 0x000fe20000000800 */
[----:B------:R-:W-:Y:S01]  /*6de0*/  MOV R8, R5 ;  /* 0x0000000500087202 */ /* 0x000fe20000000f00 */
[----:B------:R-:W-:-:S06]  /*6df0*/  ULDC UR34, c[0x0][0x28c] ;  /* 0x0000a30000227ab9 */ /* 0x000fcc0000000800 */
.L_x_46:
[----:B------:R-:W-:Y:S05]  /*6e00*/  @!P0 BRA `(.L_x_36) ;  /* 0x0000000000048947 */ /* 0x000fea0003800000 */
[----:B------:R-:W-:Y:S01]  /*6e10*/  BPT.TRAP 0x1 ;  /* 0x000000040000795c */ /* 0x000fe20000300000 */
.L_x_36:
[----:B------:R-:W-:Y:S01]  /*6e20*/  ULEA UR10, UR7, UR36, 0x3 ;  /* 0x00000024070a7291 */ /* 0x000fe2000f8e183f */
[----:B------:R-:W-:-:S08]  /*6e30*/  SHF.L.U32 R4, R10, 0x1f, RZ ;  /* 0x0000001f0a047819 */ /* 0x000fd000000006ff */
[----:B------:R-:W1:Y:S02]  /*6e40*/  SYNCS.PHASECHK.TRANS64.TRYWAIT P2, [UR10+0x24000], R4 ;  /* 0x02400004ff0075a7 */ /* 0x000e64000804014a */
[----:B-1----:R-:W-:Y:S05]  /*6e50*/  @!P2 BRA `(.L_x_37) ;  /* 0x000000600094a947 */ /* 0x002fea0003800000 */
.L_x_108:
        /* <DEDUP_REMOVED lines=37> */
.L_x_38:
[C---:B-1----:R-:W-:Y:S01]  /*70b0*/  IADD3 R5, R3.reuse, 0x8, RZ ;  /* 0x0000000803057810 */ /* 0x042fe20007ffe0ff */
[C---:B------:R-:W-:Y:S01]  /*70c0*/  VIADD R4, R3.reuse, 0x1 ;  /* 0x0000000103047836 */ /* 0x040fe20000000000 */
[C---:B------:R-:W-:Y:S01]  /*70d0*/  ISETP.GE.AND P4, PT, R3.reuse, UR34, PT ;  /* 0x0000002203007c0c */ /* 0x040fe2000bf86270 */
[----:B------:R-:W-:Y:S01]  /*70e0*/  VIADD R19, R3, 0x71 ;  /* 0x0000007103137836 */ /* 0x000fe20000000000 */
[----:B------:R-:W-:Y:S01]  /*70f0*/  ISETP.GE.AND P2, PT, R5, UR34, PT ;  /* 0x0000002205007c0c */ /* 0x000fe2000bf46270 */
[C---:B------:R-:W-:Y:S01]  /*7100*/  VIADD R5, R3.reuse, 0x11 ;  /* 0x0000001103057836 */ /* 0x040fe20000000000 */
[----:B------:R-:W-:Y:S01]  /*7110*/  ISETP.GE.AND P3, PT, R4, UR34, PT ;  /* 0x0000002204007c0c */ /* 0x000fe2000bf66270 */
[----:B------:R-:W-:Y:S01]  /*7120*/  ULEA UR7, UR11, UR36, 0x3 ;  /* 0x000000240b077291 */ /* 0x000fe2000f8e183f */
[----:B------:R-:W-:Y:S02]  /*7130*/  IADD3 R4, R3, 0x10, RZ ;  /* 0x0000001003047810 */ /* 0x000fe40007ffe0ff */
[----:B------:R-:W-:-:S02]  /*7140*/  FSEL R24, R24, -INF , !P4 ;  /* 0xff80000018187808 */ /* 0x000fc40006000000 */
[----:B------:R-:W-:Y:S02]  /*7150*/  FSEL R13, R26, -INF , !P4 ;  /* 0xff8000001a0d7808 */ /* 0x000fe40006000000 */
[----:B------:R-:W-:Y:S02]  /*7160*/  ISETP.GE.AND P4, PT, R5, UR34, PT ;  /* 0x0000002205007c0c */ /* 0x000fe4000bf86270 */
[C---:B------:R-:W-:Y:S02]  /*7170*/  IADD3 R5, R3.reuse, 0x19, RZ ;  /* 0x0000001903057810 */ /* 0x040fe40007ffe0ff */
[----:B------:R-:W-:Y:S02]  /*7180*/  ISETP.GE.AND P6, PT, R4, UR34, PT ;  /* 0x0000002204007c0c */ /* 0x000fe4000bfc6270 */
[C---:B------:R-:W-:Y:S02]  /*7190*/  IADD3 R10, R3.reuse, 0x9, RZ ;  /* 0x00000009030a7810 */ /* 0x040fe40007ffe0ff */
[----:B------:R-:W-:-:S02]  /*71a0*/  IADD3 R4, R3, 0x18, RZ ;  /* 0x0000001803047810 */ /* 0x000fc40007ffe0ff */
[----:B------:R-:W-:Y:S02]  /*71b0*/  FSEL R28, R28, -INF , !P2 ;  /* 0xff8000001c1c7808 */ /* 0x000fe40005000000 */
[----:B------:R-:W-:Y:S02]  /*71c0*/  FSEL R30, R30, -INF , !P2 ;  /* 0xff8000001e1e7808 */ /* 0x000fe40005000000 */
[----:B------:R-:W-:Y:S01]  /*71d0*/  ISETP.GE.AND P2, PT, R5, UR34, PT ;  /* 0x0000002205007c0c */ /* 0x000fe2000bf46270 */
[----:B------:R-:W-:Y:S01]  /*71e0*/  VIADD R5, R3, 0x21 ;  /* 0x0000002103057836 */ /* 0x000fe20000000000 */
[----:B------:R-:W-:Y:S02]  /*71f0*/  FSEL R25, R25, -INF , !P3 ;  /* 0xff80000019197808 */ /* 0x000fe40005800000 */
[----:B------:R-:W-:Y:S02]  /*7200*/  FSEL R27, R27, -INF , !P3 ;  /* 0xff8000001b1b7808 */ /* 0x000fe40005800000 */
[----:B------:R-:W-:-:S02]  /*7210*/  ISETP.GE.AND P5, PT, R10, UR34, PT ;  /* 0x000000220a007c0c */ /* 0x000fc4000bfa6270 */
[----:B------:R-:W-:Y:S02]  /*7220*/  ISETP.GE.AND P3, PT, R4, UR34, PT ;  /* 0x0000002204007c0c */ /* 0x000fe4000bf66270 */
[----:B------:R-:W-:Y:S02]  /*7230*/  IADD3 R4, R3, 0x20, RZ ;  /* 0x0000002003047810 */ /* 0x000fe40007ffe0ff */
[----:B------:R-:W-:Y:S02]  /*7240*/  FSEL R32, R32, -INF , !P6 ;  /* 0xff80000020207808 */ /* 0x000fe40007000000 */
[----:B------:R-:W-:Y:S02]  /*7250*/  FSEL R34, R34, -INF , !P6 ;  /* 0xff80000022227808 */ /* 0x000fe40007000000 */
[----:B------:R-:W-:Y:S02]  /*7260*/  FSEL R29, R29, -INF , !P5 ;  /* 0xff8000001d1d7808 */ /* 0x000fe40006800000 */
[----:B------:R-:W-:-:S02]  /*7270*/  FSEL R31, R31, -INF , !P5 ;  /* 0xff8000001f1f7808 */ /* 0x000fc40006800000 */
[----:B------:R-:W-:Y:S02]  /*7280*/  ISETP.GE.AND P6, PT, R5, UR34, PT ;  /* 0x0000002205007c0c */ /* 0x000fe4000bfc6270 */
[----:B------:R-:W-:Y:S02]  /*7290*/  ISETP.GE.AND P5, PT, R4, UR34, PT ;  /* 0x0000002204007c0c */ /* 0x000fe4000bfa6270 */
[----:B------:R-:W-:Y:S02]  /*72a0*/  IADD3 R5, R3, 0x28, RZ ;  /* 0x0000002803057810 */ /* 0x000fe40007ffe0ff */
[----:B------:R-:W-:Y:S02]  /*72b0*/  FMNMX R4, R13, R8, !PT ;  /* 0x000000080d047209 */ /* 0x000fe40007800000 */
[----:B------:R-:W-:Y:S02]  /*72c0*/  FSEL R33, R33, -INF , !P4 ;  /* 0xff80000021217808 */ /* 0x000fe40006000000 */
[----:B------:R-:W-:-:S02]  /*72d0*/  FSEL R35, R35, -INF , !P4 ;  /* 0xff80000023237808 */ /* 0x000fc40006000000 */
[----:B------:R-:W-:Y:S02]  /*72e0*/  ISETP.GE.AND P4, PT, R5, UR34, PT ;  /* 0x0000002205007c0c */ /* 0x000fe4000bf86270 */
[----:B------:R-:W-:Y:S02]  /*72f0*/  FMNMX R5, R27, R4, !PT ;  /* 0x000000041b057209 */ /* 0x000fe40007800000 */
[----:B------:R-:W-:Y:S02]  /*7300*/  IADD3 R10, R3, 0x29, RZ ;  /* 0x00000029030a7810 */ /* 0x000fe40007ffe0ff */
[----:B------:R-:W-:Y:S02]  /*7310*/  FMNMX R4, R30, R5, !PT ;  /* 0x000000051e047209 */ /* 0x000fe40007800000 */
[----:B------:R-:W-:Y:S02]  /*7320*/  FSEL R38, R38, -INF , !P3 ;  /* 0xff80000026267808 */ /* 0x000fe40005800000 */
[----:B------:R-:W-:-:S02]  /*7330*/  FMNMX R5, R31, R4, !PT ;  /* 0x000000041f057209 */ /* 0x000fc40007800000 */
[----:B------:R-:W-:Y:S02]  /*7340*/  FSEL R36, R36, -INF , !P3 ;  /* 0xff80000024247808 */ /* 0x000fe40005800000 */
[----:B------:R-:W-:Y:S02]  /*7350*/  FMNMX R4, R34, R5, !PT ;  /* 0x0000000522047209 */ /* 0x000fe40007800000 */
[----:B------:R-:W-:Y:S02]  /*7360*/  ISETP.GE.AND P3, PT, R10, UR34, PT ;  /* 0x000000220a007c0c */ /* 0x000fe4000bf66270 */
[----:B------:R-:W-:Y:S02]  /*7370*/  FMNMX R5, R35, R4, !PT ;  /* 0x0000000423057209 */ /* 0x000fe40007800000 */
[----:B------:R-:W-:Y:S02]  /*7380*/  IADD3 R10, R3, 0x30, RZ ;  /* 0x00000030030a7810 */ /* 0x000fe40007ffe0ff */
[----:B------:R-:W-:-:S02]  /*7390*/  FSEL R39, R39, -INF , !P2 ;  /* 0xff80000027277808 */ /* 0x000fc40005000000 */
[----:B------:R-:W-:Y:S02]  /*73a0*/  FMNMX R4, R38, R5, !PT ;  /* 0x0000000526047209 */ /* 0x000fe40007800000 */
[----:B------:R-:W-:Y:S02]  /*73b0*/  FSEL R37, R37, -INF , !P2 ;  /* 0xff80000025257808 */ /* 0x000fe40005000000 */
[----:B------:R-:W-:Y:S01]  /*73c0*/  ISETP.GE.AND P2, PT, R10, UR34, PT ;  /* 0x000000220a007c0c */ /* 0x000fe2000bf46270 */
[----:B------:R-:W-:Y:S01]  /*73d0*/  VIADD R10, R3, 0x31 ;  /* 0x00000031030a7836 */ /* 0x000fe20000000000 */
[----:B------:R-:W-:Y:S02]  /*73e0*/  FSEL R42, R42, -INF , !P5 ;  /* 0xff8000002a2a7808 */ /* 0x000fe40006800000 */
[----:B------:R-:W-:Y:S02]  /*73f0*/  FMNMX R5, R39, R4, !PT ;  /* 0x0000000427057209 */ /* 0x000fe40007800000 */
[----:B------:R-:W-:-:S02]  /*7400*/  FSEL R40, R40, -INF , !P5 ;  /* 0xff80000028287808 */ /* 0x000fc40006800000 */
[----:B------:R-:W-:Y:S02]  /*7410*/  FSEL R43, R43, -INF , !P6 ;  /* 0xff8000002b2b7808 */ /* 0x000fe40007000000 */
[----:B------:R-:W-:Y:S02]  /*7420*/  FMNMX R4, R42, R5, !PT ;  /* 0x000000052a047209 */ /* 0x000fe40007800000 */
[----:B------:R-:W-:Y:S02]  /*7430*/  ISETP.GE.AND P5, PT, R10, UR34, PT ;  /* 0x000000220a007c0c */ /* 0x000fe4000bfa6270 */
[----:B------:R-:W-:Y:S02]  /*7440*/  IADD3 R10, R3, 0x38, RZ ;  /* 0x00000038030a7810 */ /* 0x000fe40007ffe0ff */
[----:B------:R-:W-:Y:S02]  /*7450*/  FSEL R46, R46, -INF , !P4 ;  /* 0xff8000002e2e7808 */ /* 0x000fe40006000000 */
[----:B------:R-:W-:-:S02]  /*7460*/  FMNMX R5, R43, R4, !PT ;  /* 0x000000042b057209 */ /* 0x000fc40007800000 */
[----:B------:R-:W-:Y:S02]  /*7470*/  FSEL R41, R41, -INF , !P6 ;  /* 0xff80000029297808 */ /* 0x000fe40007000000 */
[----:B------:R-:W-:Y:S02]  /*7480*/  ISETP.GE.AND P6, PT, R10, UR34, PT ;  /* 0x000000220a007c0c */ /* 0x000fe4000bfc6270 */
[----:B------:R-:W-:Y:S02]  /*7490*/  IADD3 R10, R3, 0x39, RZ ;  /* 0x00000039030a7810 */ /* 0x000fe40007ffe0ff */
[----:B------:R-:W-:Y:S02]  /*74a0*/  FSEL R47, R47, -INF , !P3 ;  /* 0xff8000002f2f7808 */ /* 0x000fe40005800000 */
[----:B------:R-:W-:Y:S02]  /*74b0*/  FMNMX R4, R46, R5, !PT ;  /* 0x000000052e047209 */ /* 0x000fe40007800000 */
[----:B------:R-:W-:-:S02]  /*74c0*/  FSEL R44, R44, -INF , !P4 ;  /* 0xff8000002c2c7808 */ /* 0x000fc40006000000 */
[----:B------:R-:W-:Y:S02]  /*74d0*/  ISETP.GE.AND P4, PT, R10, UR34, PT ;  /* 0x000000220a007c0c */ /* 0x000fe4000bf86270 */
[----:B------:R-:W-:Y:S02]  /*74e0*/  IADD3 R10, R3, 0x40, RZ ;  /* 0x00000040030a7810 */ /* 0x000fe40007ffe0ff */
[----:B------:R-:W-:Y:S02]  /*74f0*/  FSEL R50, R50, -INF , !P2 ;  /* 0xff80000032327808 */ /* 0x000fe40005000000 */
[----:B------:R-:W-:Y:S02]  /*7500*/  FMNMX R5, R47, R4, !PT ;  /* 0x000000042f057209 */ /* 0x000fe40007800000 */
[----:B------:R-:W-:Y:S02]  /*7510*/  FSEL R45, R45, -INF , !P3 ;  /* 0xff8000002d2d7808 */ /* 0x000fe40005800000 */
[----:B------:R-:W-:Y:S01]  /*7520*/  ISETP.GE.AND P3, PT, R10, UR34, PT ;  /* 0x000000220a007c0c */ /* 0x000fe2000bf66270 */
[----:B------:R-:W-:Y:S01]  /*7530*/  VIADD R10, R3, 0x41 ;  /* 0x00000041030a7836 */ /* 0x000fe20000000000 */
[----:B------:R-:W-:-:S02]  /*7540*/  FSEL R51, R51, -INF , !P5 ;  /* 0xff80000033337808 */ /* 0x000fc40006800000 */
[----:B------:R-:W-:Y:S02]  /*7550*/  FMNMX R4, R50, R5, !PT ;  /* 0x0000000532047209 */ /* 0x000fe40007800000 */
[----:B------:R-:W-:Y:S02]  /*7560*/  FSEL R54, R54, -INF , !P6 ;  /* 0xff80000036367808 */ /* 0x000fe40007000000 */
[----:B------:R-:W-:Y:S02]  /*7570*/  FMNMX R5, R51, R4, !PT ;  /* 0x0000000433057209 */ /* 0x000fe40007800000 */
[----:B------:R-:W-:Y:S02]  /*7580*/  FSEL R48, R48, -INF , !P2 ;  /* 0xff80000030307808 */ /* 0x000fe40005000000 */
[----:B------:R-:W-:Y:S02]  /*7590*/  ISETP.GE.AND P2, PT, R10, UR34, PT ;  /* 0x000000220a007c0c */ /* 0x000fe4000bf46270 */
[----:B------:R-:W-:-:S02]  /*75a0*/  IADD3 R10, R3, 0x48, RZ ;  /* 0x00000048030a7810 */ /* 0x000fc40007ffe0ff */
[----:B------:R-:W-:Y:S02]  /*75b0*/  FSEL R55, R55, -INF , !P4 ;  /* 0xff80000037377808 */ /* 0x000fe40006000000 */
[----:B------:R-:W-:Y:S02]  /*75c0*/  FMNMX R4, R54, R5, !PT ;  /* 0x0000000536047209 */ /* 0x000fe40007800000 */
[----:B------:R-:W-:Y:S02]  /*75d0*/  FSEL R49, R49, -INF , !P5 ;  /* 0xff80000031317808 */ /* 0x000fe40006800000 */
[----:B------:R-:W-:Y:S02]  /*75e0*/  ISETP.GE.AND P5, PT, R10, UR34, PT ;  /* 0x000000220a007c0c */ /* 0x000fe4000bfa6270 */
[----:B------:R-:W-:Y:S02]  /*75f0*/  IADD3 R10, R3, 0x49, RZ ;  /* 0x00000049030a7810 */ /* 0x000fe40007ffe0ff */
[----:B------:R-:W-:-:S02]  /*7600*/  FSEL R58, R58, -INF , !P3 ;  /* 0xff8000003a3a7808 */ /* 0x000fc40005800000 */
[----:B------:R-:W-:Y:S02]  /*7610*/  FMNMX R5, R55, R4, !PT ;  /* 0x0000000437057209 */ /* 0x000fe40007800000 */
[----:B------:R-:W-:Y:S02]  /*7620*/  FSEL R52, R52, -INF , !P6 ;  /* 0xff80000034347808 */ /* 0x000fe40007000000 */
[----:B------:R-:W-:Y:S02]  /*7630*/  ISETP.GE.AND P6, PT, R10, UR34, PT ;  /* 0x000000220a007c0c */ /* 0x000fe4000bfc6270 */
[----:B------:R-:W-:Y:S02]  /*7640*/  FSEL R59, R59, -INF , !P2 ;  /* 0xff8000003b3b7808 */ /* 0x000fe40005000000 */
[----:B------:R-:W-:Y:S02]  /*7650*/  FMNMX R4, R58, R5, !PT ;  /* 0x000000053a047209 */ /* 0x000fe40007800000 */
[----:B------:R-:W-:-:S02]  /*7660*/  IADD3 R10, R3, 0x50, RZ ;  /* 0x00000050030a7810 */ /* 0x000fc40007ffe0ff */
[----:B------:R-:W-:Y:S02]  /*7670*/  FSEL R53, R53, -INF , !P4 ;  /* 0xff80000035357808 */ /* 0x000fe40006000000 */
[----:B------:R-:W-:Y:S02]  /*7680*/  FSEL R62, R62, -INF , !P5 ;  /* 0xff8000003e3e7808 */ /* 0x000fe40006800000 */
[----:B------:R-:W-:Y:S02]  /*7690*/  FMNMX R5, R59, R4, !PT ;  /* 0x000000043b057209 */ /* 0x000fe40007800000 */
[----:B------:R-:W-:Y:S01]  /*76a0*/  ISETP.GE.AND P4, PT, R10, UR34, PT ;  /* 0x000000220a007c0c */ /* 0x000fe2000bf86270 */
[----:B------:R-:W-:Y:S01]  /*76b0*/  VIADD R10, R3, 0x51 ;  /* 0x00000051030a7836 */ /* 0x000fe20000000000 */
        /* <DEDUP_REMOVED lines=8> */
[----:B------:R-:W-:Y:S01]  /*7740*/  ISETP.GE.AND P2, PT, R10, UR34, PT ;  /* 0x000000220a007c0c */ /* 0x000fe2000bf46270 */
[C---:B------:R-:W-:Y:S01]  /*7750*/  VIADD R10, R3.reuse, 0x61 ;  /* 0x00000061030a7836 */ /* 0x040fe20000000000 */
[----:B------:R-:W-:Y:S02]  /*7760*/  IADD3 R11, R3, 0x59, RZ ;  /* 0x00000059030b7810 */ /* 0x000fe40007ffe0ff */
[----:B------:R-:W-:Y:S02]  /*7770*/  FSEL R67, R67, -INF , !P3 ;  /* 0xff80000043437808 */ /* 0x000fe40005800000 */
[----:B------:R-:W-:Y:S02]  /*7780*/  FMNMX R4, R66, R5, !PT ;  /* 0x0000000542047209 */ /* 0x000fe40007800000 */
[----:B------:R-:W-:Y:S02]  /*7790*/  P2R R12, PR, RZ, 0x2 ;  /* 0x00000002ff0c7803 */ /* 0x000fe40000000000 */
[----:B------:R-:W-:-:S02]  /*77a0*/  IADD3 R18, R3, 0x60, RZ ;  /* 0x0000006003127810 */ /* 0x000fc40007ffe0ff */
[----:B------:R-:W-:Y:S02]  /*77b0*/  ISETP.GE.AND P1, PT, R11, UR34, PT ;  /* 0x000000220b007c0c */ /* 0x000fe4000bf26270 */
[----:B------:R-:W-:Y:S02]  /*77c0*/  FSEL R70, R70, -INF , !P2 ;  /* 0xff80000046467808 */ /* 0x000fe40005000000 */
[----:B------:R-:W-:Y:S02]  /*77d0*/  FMNMX R5, R67, R4, !PT ;  /* 0x0000000443057209 */ /* 0x000fe40007800000 */
[----:B------:R-:W-:Y:S02]  /*77e0*/  FSEL R60, R60, -INF , !P5 ;  /* 0xff8000003c3c7808 */ /* 0x000fe40006800000 */
[----:B------:R-:W-:Y:S02]  /*77f0*/  P2R R14, PR, RZ, 0x1 ;  /* 0x00000001ff0e7803 */ /* 0x000fe40000000000 */
[----:B------:R-:W-:-:S02]  /*7800*/  ISETP.GE.AND P5, PT, R18, UR34, PT ;  /* 0x0000002212007c0c */ /* 0x000fc4000bfa6270 */
[----:B------:R-:W-:Y:S02]  /*7810*/  FSEL R71, R71, -INF , !P1 ;  /* 0xff80000047477808 */ /* 0x000fe40004800000 */
[----:B------:R-:W-:Y:S02]  /*7820*/  FMNMX R4, R70, R5, !PT ;  /* 0x0000000546047209 */ /* 0x000fe40007800000 */
[----:B------:R-:W-:Y:S02]  /*7830*/  ISETP.GE.AND P0, PT, R10, UR34, PT ;  /* 0x000000220a007c0c */ /* 0x000fe4000bf06270 */
[----:B------:R-:W-:Y:S02]  /*7840*/  IADD3 R10, R3, 0x68, RZ ;  /* 0x00000068030a7810 */ /* 0x000fe40007ffe0ff */
[----:B------:R-:W-:Y:S02]  /*7850*/  FSEL R74, R74, -INF , !P5 ;  /* 0xff8000004a4a7808 */ /* 0x000fe40006800000 */
[----:B------:R-:W-:-:S02]  /*7860*/  FMNMX R5, R71, R4, !PT ;  /* 0x0000000447057209 */ /* 0x000fc40007800000 */
[----:B------:R-:W-:Y:S02]  /*7870*/  ISETP.GE.AND P1, PT, R10, UR34, PT ;  /* 0x000000220a007c0c */ /* 0x000fe4000bf26270 */
[----:B------:R-:W-:Y:S02]  /*7880*/  IADD3 R10, R3, 0x69, RZ ;  /* 0x00000069030a7810 */ /* 0x000fe40007ffe0ff */
[----:B------:R-:W-:Y:S02]  /*7890*/  FSEL R75, R75, -INF , !P0 ;  /* 0xff8000004b4b7808 */ /* 0x000fe40004000000 */
[----:B------:R-:W-:Y:S02]  /*78a0*/  FMNMX R4, R74, R5, !PT ;  /* 0x000000054a047209 */ /* 0x000fe40007800000 */
[----:B------:R-:W-:Y:S02]  /*78b0*/  FSEL R68, R68, -INF , !P2 ;  /* 0xff80000044447808 */ /* 0x000fe40005000000 */
[----:B------:R-:W-:-:S02]  /*78c0*/  ISETP.GE.AND P2, PT, R10, UR34, PT ;  /* 0x000000220a007c0c */ /* 0x000fc4000bf46270 */
[----:B------:R-:W-:Y:S02]  /*78d0*/  IADD3 R10, R3, 0x70, RZ ;  /* 0x00000070030a7810 */ /* 0x000fe40007ffe0ff */
[----:B------:R-:W-:Y:S02]  /*78e0*/  FSEL R78, R78, -INF , !P1 ;  /* 0xff8000004e4e7808 */ /* 0x000fe40004800000 */
[----:B------:R-:W-:Y:S02]  /*78f0*/  FMNMX R5, R75, R4, !PT ;  /* 0x000000044b057209 */ /* 0x000fe40007800000 */
[----:B------:R-:W-:Y:S02]  /*7900*/  FSEL R65, R65, -INF , !P3 ;  /* 0xff80000041417808 */ /* 0x000fe40005800000 */
[----:B------:R-:W-:Y:S02]  /*7910*/  FSEL R79, R79, -INF , !P2 ;  /* 0xff8000004f4f7808 */ /* 0x000fe40005000000 */
[----:B------:R-:W-:-:S02]  /*7920*/  FMNMX R4, R78, R5, !PT ;  /* 0x000000054e047209 */ /* 0x000fc40007800000 */
[----:B------:R-:W-:Y:S02]  /*7930*/  ISETP.GE.AND P3, PT, R10, UR34, PT ;  /* 0x000000220a007c0c */ /* 0x000fe4000bf66270 */
[----:B------:R-:W-:Y:S02]  /*7940*/  FSEL R64, R64, -INF , !P4 ;  /* 0xff80000040407808 */ /* 0x000fe40006000000 */
[----:B------:R-:W-:Y:S02]  /*7950*/  IADD3 R20, R3, 0x78, RZ ;  /* 0x0000007803147810 */ /* 0x000fe40007ffe0ff */
[----:B------:R-:W-:Y:S02]  /*7960*/  FSEL R82, R82, -INF , !P3 ;  /* 0xff80000052527808 */ /* 0x000fe40005800000 */
[----:B------:R-:W-:Y:S02]  /*7970*/  FMNMX R5, R79, R4, !PT ;  /* 0x000000044f057209 */ /* 0x000fe40007800000 */
[----:B------:R-:W-:-:S02]  /*7980*/  ISETP.GE.AND P4, PT, R19, UR34, PT ;  /* 0x0000002213007c0c */ /* 0x000fc4000bf86270 */
[----:B------:R-:W-:Y:S02]  /*7990*/  IADD3 R21, R3, 0x79, RZ ;  /* 0x0000007903157810 */ /* 0x000fe40007ffe0ff */
[----:B------:R-:W-:Y:S02]  /*79a0*/  FSEL R83, R83, -INF , !P4 ;  /* 0xff80000053537808 */ /* 0x000fe40006000000 */
[----:B------:R-:W-:Y:S02]  /*79b0*/  FMNMX R4, R82, R5, !PT ;  /* 0x0000000552047209 */ /* 0x000fe40007800000 */
[----:B------:R-:W-:Y:S02]  /*79c0*/  ISETP.GE.AND P5, PT, R20, UR34, PT ;  /* 0x0000002214007c0c */ /* 0x000fe4000bfa6270 */
[----:B------:R-:W-:Y:S02]  /*79d0*/  FSEL R61, R61, -INF , !P6 ;  /* 0xff8000003d3d7808 */ /* 0x000fe40007000000 */
[----:B------:R-:W-:-:S02]  /*79e0*/  FSEL R86, R86, -INF , !P5 ;  /* 0xff80000056567808 */ /* 0x000fc40006800000 */
[----:B------:R-:W-:Y:S02]  /*79f0*/  FMNMX R5, R83, R4, !PT ;  /* 0x0000000453057209 */ /* 0x000fe40007800000 */
[----:B------:R-:W-:Y:S02]  /*7a00*/  ISETP.GE.AND P6, PT, R21, UR34, PT ;  /* 0x0000002215007c0c */ /* 0x000fe4000bfc6270 */
[----:B------:R-:W-:Y:S02]  /*7a10*/  FMNMX R4, R86, R5, !PT ;  /* 0x0000000556047209 */ /* 0x000fe40007800000 */
[----:B------:R-:W-:Y:S02]  /*7a20*/  FSEL R87, R87, -INF , !P6 ;  /* 0xff80000057577808 */ /* 0x000fe40007000000 */
[----:B------:R-:W-:Y:S02]  /*7a30*/  P2R R15, PR, RZ, 0x4 ;  /* 0x00000004ff0f7803 */ /* 0x000fe40000000000 */
[----:B------:R-:W-:-:S02]  /*7a40*/  FMNMX R4, R87, R4, !PT ;  /* 0x0000000457047209 */ /* 0x000fc40007800000 */
[----:B------:R-:W-:Y:S02]  /*7a50*/  P2R R16, PR, RZ, 0x2 ;  /* 0x00000002ff107803 */ /* 0x000fe40000000000 */
[----:B------:R-:W-:Y:S01]  /*7a60*/  ISETP.GE.AND P1, PT, R11, UR34, PT ;  /* 0x000000220b007c0c */ /* 0x000fe2000bf26270 */
[----:B------:R-:W1:Y:S01]  /*7a70*/  SHFL.BFLY PT, R5, R4, 0x1, 0x1f ;  /* 0x0c201f0004057f89 */ /* 0x000e6200000e0000 */
[----:B------:R-:W-:Y:S02]  /*7a80*/  P2R R17, PR, RZ, 0x1 ;  /* 0x00000001ff117803 */ /* 0x000fe40000000000 */
[----:B------:R-:W-:Y:S02]  /*7a90*/  FSEL R69, R69, -INF , !P1 ;  /* 0xff80000045457808 */ /* 0x000fe40004800000 */
[----:B------:R-:W-:Y:S02]  /*7aa0*/  ISETP.NE.AND P1, PT, R16, RZ, PT ;  /* 0x000000ff1000720c */ /* 0x000fe40003f25270 */
[----:B------:R-:W-:-:S02]  /*7ab0*/  ISETP.GE.AND P0, PT, R18, UR34, PT ;  /* 0x0000002212007c0c */ /* 0x000fc4000bf06270 */
[----:B------:R-:W-:Y:S02]  /*7ac0*/  FSEL R76, R76, -INF , !P1 ;  /* 0xff8000004c4c7808 */ /* 0x000fe40004800000 */
[----:B------:R-:W-:Y:S02]  /*7ad0*/  ISETP.NE.AND P1, PT, R12, RZ, PT ;  /* 0x000000ff0c00720c */ /* 0x000fe40003f25270 */
[----:B------:R-:W-:Y:S02]  /*7ae0*/  FSEL R72, R72, -INF , !P0 ;  /* 0xff80000048487808 */ /* 0x000fe40004000000 */
[----:B------:R-:W-:Y:S02]  /*7af0*/  ISETP.NE.AND P0, PT, R17, RZ, PT ;  /* 0x000000ff1100720c */ /* 0x000fe40003f05270 */
[----:B------:R-:W-:Y:S02]  /*7b00*/  FSEL R80, R80, -INF , !P3 ;  /* 0xff80000050507808 */ /* 0x000fe40005800000 */
[----:B------:R-:W-:-:S02]  /*7b10*/  FSEL R73, R73, -INF , !P0 ;  /* 0xff80000049497808 */ /* 0x000fc40004000000 */
[----:B------:R-:W-:Y:S02]  /*7b20*/  ISETP.NE.AND P0, PT, R14, RZ, PT ;  /* 0x000000ff0e00720c */ /* 0x000fe40003f05270 */
[----:B------:R-:W-:Y:S02]  /*7b30*/  FSEL R81, R81, -INF , !P4 ;  /* 0xff80000051517808 */ /* 0x000fe40006000000 */
[----:B-1----:R-:W-:Y:S02]  /*7b40*/  FMNMX R10, R4, R5, !PT ;  /* 0x00000005040a7209 */ /* 0x002fe40007800000 */
[----:B------:R-:W-:Y:S02]  /*7b50*/  FMNMX R4, R24, R9, !PT ;  /* 0x0000000918047209 */ /* 0x000fe40007800000 */
[----:B------:R-:W-:Y:S01]  /*7b60*/  FSEL R84, R84, -INF , !P5 ;  /* 0xff80000054547808 */ /* 0x000fe20006800000 */
[----:B------:R-:W1:Y:S01]  /*7b70*/  SHFL.BFLY PT, R5, R10, 0x2, 0x1f ;  /* 0x0c401f000a057f89 */ /* 0x000e6200000e0000 */
[----:B------:R-:W-:-:S02]  /*7b80*/  FSEL R85, R85, -INF , !P6 ;  /* 0xff80000055557808 */ /* 0x000fc40007000000 */
[----:B-1----:R-:W-:-:S04]  /*7b90*/  FMNMX R5, R10, R5, !PT ;  /* 0x000000050a057209 */ /* 0x002fc80007800000 */
[----:B------:R-:W-:-:S04]  /*7ba0*/  FSETP.NEU.AND P2, PT, R5, -INF , PT ;  /* 0xff8000000500780b */ /* 0x000fc80003f4d000 */
[----:B------:R-:W-:Y:S02]  /*7bb0*/  FSEL R11, R5, RZ, P2 ;  /* 0x000000ff050b7208 */ /* 0x000fe40001000000 */
[----:B------:R-:W-:-:S03]  /*7bc0*/  ISETP.NE.AND P2, PT, R15, RZ, PT ;  /* 0x000000ff0f00720c */ /* 0x000fc60003f45270 */
[----:B------:R-:W-:Y:S01]  /*7bd0*/  FMUL R26, R11, UR33 ;  /* 0x000000210b1a7c20 */ /* 0x000fe20008400000 */
[----:B------:R-:W-:-:S03]  /*7be0*/  FSEL R77, R77, -INF , !P2 ;  /* 0xff8000004d4d7808 */ /* 0x000fc60005000000 */
[--C-:B------:R-:W-:Y:S01]  /*7bf0*/  FFMA R12, R13, UR33, -R26.reuse ;  /* 0x000000210d0c7c23 */ /* 0x100fe2000800081a */
[----:B------:R-:W-:Y:S01]  /*7c00*/  FMNMX R13, R25, R4, !PT ;  /* 0x00000004190d7209 */ /* 0x000fe20007800000 */
[--C-:B------:R-:W-:Y:S01]  /*7c10*/  FFMA R14, R27, UR33, -R26.reuse ;  /* 0x000000211b0e7c23 */ /* 0x100fe2000800081a */
[--C-:B------:R-:W-:Y:S01]  /*7c20*/  FFMA R35, R35, UR33, -R26.reuse ;  /* 0x0000002123237c23 */ /* 0x100fe2000800081a */
        /* <DEDUP_REMOVED lines=14> */
[----:B------:R-:W-:Y:S01]  /*7d10*/  @!P2 FMUL R12, R12, 0.5 ;  /* 0x3f0000000c0ca820 */ /* 0x000fe20000400000 */
[----:B------:R-:W-:Y:S01]  /*7d20*/  FMNMX R13, R33, R4, !PT ;  /* 0x00000004210d7209 */ /* 0x000fe20007800000 */
[--C-:B------:R-:W-:Y:S01]  /*7d30*/  FFMA R20, R47, UR33, -R26.reuse ;  /* 0x000000212f147c23 */ /* 0x100fe2000800081a */
[----:B------:R-:W-:Y:S01]  /*7d40*/  FSETP.GEU.AND P6, PT, R34, -126, PT ;  /* 0xc2fc00002200780b */ /* 0x000fe20003fce000 */
        /* <DEDUP_REMOVED lines=12> */
[----:B------:R-:W-:Y:S01]  /*7e10*/  @!P6 FMUL R34, R34, 0.5 ;  /* 0x3f0000002222e820 */ /* 0x000fe20000400000 */
        /* <DEDUP_REMOVED lines=9> */
[--C-:B------:R-:W-:Y:S01]  /*7eb0*/  FFMA R62, R78, UR33, -R26.reuse ;  /* 0x000000214e3e7c23 */ /* 0x100fe2000800081a */
[--C-:B------:R-:W-:Y:S01]  /*7ec0*/  FFMA R79, R79, UR33, -R26.reuse ;  /* 0x000000214f4f7c23 */ /* 0x100fe2000800081a */
[----:B------:R-:W-:Y:S01]  /*7ed0*/  FMNMX R15, R45, R4, !PT ;  /* 0x000000042d0f7209 */ /* 0x000fe20007800000 */
[----:B------:R-:W1:Y:S01]  /*7ee0*/  MUFU.EX2 R12, R31 ;  /* 0x0000001f000c7308 */ /* 0x000e620000000800 */
[----:B--2---:R-:W-:Y:S01]  /*7ef0*/  @!P3 FMUL R13, R13, R13 ;  /* 0x0000000d0d0db220 */ /* 0x004fe20000400000 */
[----:B------:R-:W-:Y:S01]  /*7f00*/  FSETP.GEU.AND P3, PT, R38, -126, PT ;  /* 0xc2fc00002600780b */ /* 0x000fe20003f6e000 */
[----:B------:R-:W-:Y:S01]  /*7f10*/  FFMA R63, R87, UR33, -R26 ;  /* 0x00000021573f7c23 */ /* 0x000fe2000800081a */
[----:B------:R-:W-:-:S02]  /*7f20*/  FMNMX R4, R48, R15, !PT ;  /* 0x0000000f30047209 */ /* 0x000fc40007800000 */
[----:B------:R-:W-:Y:S02]  /*7f30*/  @!P2 FMUL R35, R35, 0.5 ;  /* 0x3f0000002323a820 */ /* 0x000fe40000400000 */
[----:B------:R-:W-:Y:S01]  /*7f40*/  FMNMX R17, R49, R4, !PT ;  /* 0x0000000431117209 */ /* 0x000fe20007800000 */
[----:B------:R-:W2:Y:S01]  /*7f50*/  MUFU.EX2 R14, R34 ;  /* 0x00000022000e7308 */ /* 0x000ea20000000800 */
[----:B---3--:R-:W-:Y:S01]  /*7f60*/  @!P4 FMUL R27, R27, R27 ;  /* 0x0000001b1b1bc220 */ /* 0x008fe20000400000 */
[----:B------:R-:W-:Y:S02]  /*7f70*/  FSETP.GEU.AND P4, PT, R16, -126, PT ;  /* 0xc2fc00001000780b */ /* 0x000fe40003f8e000 */
[----:B------:R-:W-:Y:S02]  /*7f80*/  FMNMX R4, R52, R17, !PT ;  /* 0x0000001134047209 */ /* 0x000fe40007800000 */
[----:B------:R-:W-:Y:S02]  /*7f90*/  @!P3 FMUL R38, R38, 0.5 ;  /* 0x3f0000002626b820 */ /* 0x000fe40000400000 */
[----:B------:R3:W4:Y:S01]  /*7fa0*/  MUFU.EX2 R15, R35 ;  /* 0x00000023000f7308 */ /* 0x0007220000000800 */
[----:B------:R-:W-:Y:S01]  /*7fb0*/  FMNMX R17, R53, R4, !PT ;  /* 0x0000000435117209 */ /* 0x000fe20007800000 */
[----:B-1----:R-:W-:Y:S01]  /*7fc0*/  @!P5 FMUL R12, R12, R12 ;  /* 0x0000000c0c0cd220 */ /* 0x002fe20000400000 */
[----:B------:R-:W-:-:S02]  /*7fd0*/  FSETP.GEU.AND P5, PT, R42, -126, PT ;  /* 0xc2fc00002a00780b */ /* 0x000fc40003fae000 */
[----:B------:R-:W-:Y:S02]  /*7fe0*/  FMNMX R4, R56, R17, !PT ;  /* 0x0000001138047209 */ /* 0x000fe40007800000 */
[----:B------:R-:W-:Y:S01]  /*7ff0*/  @!P4 FMUL R16, R16, 0.5 ;  /* 0x3f0000001010c820 */ /* 0x000fe20000400000 */
[----:B------:R-:W1:Y:S01]  /*8000*/  MUFU.EX2 R31, R38 ;  /* 0x00000026001f7308 */ /* 0x000e620000000800 */
[--C-:B---3--:R-:W-:Y:S01]  /*8010*/  FFMA R35, R46, UR33, -R26.reuse ;  /* 0x000000212e237c23 */ /* 0x108fe2000800081a */
[----:B------:R-:W-:Y:S01]  /*8020*/  FMNMX R19, R57, R4, !PT ;  /* 0x0000000439137209 */ /* 0x000fe20007800000 */
[----:B--2---:R-:W-:Y:S01]  /*8030*/  @!P6 FMUL R14, R14, R14 ;  /* 0x0000000e0e0ee220 */ /* 0x004fe20000400000 */
[----:B------:R-:W-:Y:S01]  /*8040*/  FSETP.GEU.AND P6, PT, R18, -126, PT ;  /* 0xc2fc00001200780b */ /* 0x000fe20003fce000 */
[--C-:B------:R-:W-:Y:S01]  /*8050*/  FFMA R46, R59, UR33, -R26.reuse ;  /* 0x000000213b2e7c23 */ /* 0x100fe2000800081a */
[----:B------:R-:W-:Y:S01]  /*8060*/  FMNMX R4, R60, R19, !PT ;  /* 0x000000133c047209 */ /* 0x000fe20007800000 */
[----:B------:R-:W-:Y:S01]  /*8070*/  FFMA R59, R83, UR33, -R26 ;  /* 0x00000021533b7c23 */ /* 0x000fe2000800081a */
[----:B------:R-:W-:Y:S01]  /*8080*/  @!P5 FMUL R42, R42, 0.5 ;  /* 0x3f0000002a2ad820 */ /* 0x000fe20000400000 */
[----:B----4-:R-:W-:Y:S01]  /*8090*/  @!P2 FMUL R15, R15, R15 ;  /* 0x0000000f0f0fa220 */ /* 0x010fe20000400000 */
[----:B------:R-:W-:Y:S01]  /*80a0*/  FSETP.GEU.AND P2, PT, R35, -126, PT ;  /* 0xc2fc00002300780b */ /* 0x000fe20003f4e000 */
[----:B------:R-:W2:Y:S01]  /*80b0*/  MUFU.EX2 R16, R16 ;  /* 0x0000001000107308 */ /* 0x000ea20000000800 */
[----:B------:R-:W-:-:S04]  /*80c0*/  FMNMX R19, R61, R4, !PT ;  /* 0x000000043d137209 */ /* 0x000fc80007800000 */
[----:B------:R-:W-:Y:S01]  /*80d0*/  FMNMX R4, R64, R19, !PT ;  /* 0x0000001340047209 */ /* 0x000fe20007800000 */
[----:B------:R-:W-:Y:S01]  /*80e0*/  @!P6 FMUL R18, R18, 0.5 ;  /* 0x3f0000001212e820 */ /* 0x000fe20000400000 */
[----:B-1----:R-:W-:Y:S01]  /*80f0*/  @!P3 FMUL R31, R31, R31 ;  /* 0x0000001f1f1fb220 */ /* 0x002fe20000400000 */
[----:B------:R1:W3:Y:S01]  /*8100*/  MUFU.EX2 R17, R42 ;  /* 0x0000002a00117308 */ /* 0x0002e20000000800 */
[----:B------:R-:W-:Y:S02]  /*8110*/  FMNMX R19, R65, R4, !PT ;  /* 0x0000000441137209 */ /* 0x000fe40007800000 */
[----:B------:R-:W-:Y:S01]  /*8120*/  FSETP.GEU.AND P3, PT, R20, -126, PT ;  /* 0xc2fc00001400780b */ /* 0x000fe20003f6e000 */
[----:B------:R-:W-:Y:S01]  /*8130*/  @!P2 FMUL R35, R35, 0.5 ;  /* 0x3f0000002323a820 */ /* 0x000fe20000400000 */
[----:B------:R-:W-:-:S03]  /*8140*/  FMNMX R4, R68, R19, !PT ;  /* 0x0000001344047209 */ /* 0x000fc60007800000 */
[----:B------:R-:W4:Y:S01]  /*8150*/  MUFU.EX2 R18, R18 ;  /* 0x0000001200127308 */ /* 0x000f220000000800 */
[----:B-1----:R-:W-:Y:S01]  /*8160*/  FFMA R42, R55, UR33, -R26 ;  /* 0x00000021372a7c23 */ /* 0x002fe2000800081a */
[----:B------:R-:W-:Y:S01]  /*8170*/  FMNMX R21, R69, R4, !PT ;  /* 0x0000000445157209 */ /* 0x000fe20007800000 */
[----:B--2---:R-:W-:Y:S01]  /*8180*/  @!P4 FMUL R16, R16, R16 ;  /* 0x000000101010c220 */ /* 0x004fe20000400000 */
[----:B------:R-:W-:Y:S02]  /*8190*/  FSETP.GEU.AND P4, PT, R50, -126, PT ;  /* 0xc2fc00003200780b */ /* 0x000fe40003f8e000 */
[----:B------:R-:W-:Y:S02]  /*81a0*/  FMNMX R4, R72, R21, !PT ;  /* 0x0000001548047209 */ /* 0x000fe40007800000 */
[----:B------:R-:W1:Y:S01]  /*81b0*/  MUFU.EX2 R35, R35 ;  /* 0x0000002300237308 */ /* 0x000e620000000800 */
[----:B------:R-:W-:Y:S01]  /*81c0*/  @!P3 FMUL R20, R20, 0.5 ;  /* 0x3f0000001414b820 */ /* 0x000fe20000400000 */
[----:B------:R-:W-:Y:S01]  /*81d0*/  FMNMX R21, R73, R4, !PT ;  /* 0x0000000449157209 */ /* 0x000fe20007800000 */
[----:B---3--:R-:W-:Y:S01]  /*81e0*/  @!P5 FMUL R17, R17, R17 ;  /* 0x000000111111d220 */ /* 0x008fe20000400000 */
[----:B------:R-:W-:-:S02]  /*81f0*/  FSETP.GEU.AND P5, PT, R22, -126, PT ;  /* 0xc2fc00001600780b */ /* 0x000fc40003fae000 */
[----:B------:R-:W-:Y:S02]  /*8200*/  FMNMX R4, R76, R21, !PT ;  /* 0x000000154c047209 */ /* 0x000fe40007800000 */
[----:B------:R-:W2:Y:S01]  /*8210*/  MUFU.EX2 R20, R20 ;  /* 0x0000001400147308 */ /* 0x000ea20000000800 */
[----:B----4-:R-:W-:Y:S01]  /*8220*/  @!P6 FMUL R18, R18, R18 ;  /* 0x000000121212e220 */ /* 0x010fe20000400000 */
[----:B------:R-:W-:Y:S01]  /*8230*/  FSETP.GEU.AND P6, PT, R39, -126, PT ;  /* 0xc2fc00002700780b */ /* 0x000fe20003fce000 */
[----:B------:R-:W-:Y:S01]  /*8240*/  @!P4 FMUL R50, R50, 0.5 ;  /* 0x3f0000003232c820 */ /* 0x000fe20000400000 */
[----:B------:R-:W-:-:S04]  /*8250*/  FMNMX R21, R77, R4, !PT ;  /* 0x000000044d157209 */ /* 0x000fc80007800000 */
[----:B------:R-:W-:Y:S01]  /*8260*/  FMNMX R4, R80, R21, !PT ;  /* 0x0000001550047209 */ /* 0x000fe20007800000 */
[----:B-1----:R-:W-:Y:S01]  /*8270*/  @!P2 FMUL R35, R35, R35 ;  /* 0x000000232323a220 */ /* 0x002fe20000400000 */
[----:B------:R-:W-:Y:S01]  /*8280*/  FSETP.GEU.AND P2, PT, R42, -126, PT ;  /* 0xc2fc00002a00780b */ /* 0x000fe20003f4e000 */
[----:B------:R-:W-:Y:S01]  /*8290*/  @!P5 FMUL R22, R22, 0.5 ;  /* 0x3f0000001616d820 */ /* 0x000fe20000400000 */
[----:B------:R-:W-:Y:S01]  /*82a0*/  FMNMX R23, R81, R4, !PT ;  /* 0x0000000451177209 */ /* 0x000fe20007800000 */
[----:B------:R1:W3:Y:S02]  /*82b0*/  MUFU.EX2 R19, R50 ;  /* 0x0000003200137308 */ /* 0x0002e40000000800 */
[----:B------:R-:W-:Y:S01]  /*82c0*/  @!P6 FMUL R39, R39, 0.5 ;  /* 0x3f0000002727e820 */ /* 0x000fe20000400000 */
[----:B------:R-:W-:Y:S01]  /*82d0*/  FMNMX R4, R84, R23, !PT ;  /* 0x0000001754047209 */ /* 0x000fe20007800000 */
[----:B--2---:R-:W-:Y:S01]  /*82e0*/  @!P3 FMUL R20, R20, R20 ;  /* 0x000000141414b220 */ /* 0x004fe20000400000 */
[--C-:B------:R-:W-:Y:S01]  /*82f0*/  FFMA R23, R66, UR33, -R26.reuse ;  /* 0x0000002142177c23 */ /* 0x100fe2000800081a */
[----:B------:R-:W-:Y:S01]  /*8300*/  FSETP.GEU.AND P3, PT, R58, -126, PT ;  /* 0xc2fc00003a00780b */ /* 0x000fe20003f6e000 */
[--C-:B------:R-:W-:Y:S01]  /*8310*/  FFMA R66, R74, UR33, -R26.reuse ;  /* 0x000000214a427c23 */ /* 0x100fe2000800081a */
[----:B------:R-:W2:Y:S01]  /*8320*/  MUFU.EX2 R22, R22 ;  /* 0x0000001600167308 */ /* 0x000ea20000000800 */
[----:B------:R-:W-:Y:S01]  /*8330*/  FMNMX R4, R85, R4, !PT ;  /* 0x0000000455047209 */ /* 0x000fe20007800000 */
[----:B------:R-:W-:Y:S01]  /*8340*/  @!P2 FMUL R42, R42, 0.5 ;  /* 0x3f0000002a2aa820 */ /* 0x000fe20000400000 */
[--C-:B-1----:R-:W-:Y:S01]  /*8350*/  FFMA R50, R70, UR33, -R26.reuse ;  /* 0x0000002146327c23 */ /* 0x102fe2000800081a */
[--C-:B------:R-:W-:Y:S01]  /*8360*/  FFMA R74, R82, UR33, -R26.reuse ;  /* 0x00000021524a7c23 */ /* 0x100fe2000800081a */
[----:B------:R-:W-:Y:S01]  /*8370*/  FFMA R70, R86, UR33, -R26 ;  /* 0x0000002156467c23 */ /* 0x000fe2000800081a */
[----:B------:R-:W1:Y:S02]  /*8380*/  SHFL.BFLY PT, R47, R4, 0x1, 0x1f ;  /* 0x0c201f00042f7f89 */ /* 0x000e6400000e0000 */
[----:B------:R-:W4:Y:S01]  /*8390*/  MUFU.EX2 R42, R42 ;  /* 0x0000002a002a7308 */ /* 0x000f220000000800 */
[----:B---3--:R-:W-:Y:S01]  /*83a0*/  @!P4 FMUL R19, R19, R19 ;  /* 0x000000131313c220 */ /* 0x008fe20000400000 */
[----:B------:R-:W-:Y:S01]  /*83b0*/  FSETP.GEU.AND P4, PT, R46, -126, PT ;  /* 0xc2fc00002e00780b */ /* 0x000fe20003f8e000 */
[----:B------:R-:W-:-:S05]  /*83c0*/  @!P3 FMUL R58, R58, 0.5 ;  /* 0x3f0000003a3ab820 */ /* 0x000fca0000400000 */
[----:B------:R-:W3:Y:S01]  /*83d0*/  MUFU.EX2 R39, R39 ;  /* 0x0000002700277308 */ /* 0x000ee20000000800 */
[----:B--2---:R-:W-:Y:S01]  /*83e0*/  @!P5 FMUL R22, R22, R22 ;  /* 0x000000161616d220 */ /* 0x004fe20000400000 */
[----:B------:R-:W-:-:S05]  /*83f0*/  FSETP.GEU.AND P5, PT, R54, -126, PT ;  /* 0xc2fc00003600780b */ /* 0x000fca0003fae000 */
[----:B------:R-:W-:Y:S01]  /*8400*/  @!P4 FMUL R46, R46, 0.5 ;  /* 0x3f0000002e2ec820 */ /* 0x000fe20000400000 */
[----:B------:R2:W5:Y:S01]  /*8410*/  MUFU.EX2 R21, R58 ;  /* 0x0000003a00157308 */ /* 0x0005620000000800 */
[----:B----4-:R-:W-:Y:S01]  /*8420*/  @!P2 FMUL R42, R42, R42 ;  /* 0x0000002a2a2aa220 */ /* 0x010fe20000400000 */
[----:B------:R-:W-:Y:S02]  /*8430*/  FSETP.GEU.AND P2, PT, R23, -126, PT ;  /* 0xc2fc00001700780b */ /* 0x000fe40003f4e000 */
[----:B-1----:R-:W-:-:S03]  /*8440*/  FMNMX R4, R4, R47, !PT ;  /* 0x0000002f04047209 */ /* 0x002fc60007800000 */
[----:B------:R-:W-:Y:S01]  /*8450*/  @!P5 FMUL R54, R54, 0.5 ;  /* 0x3f0000003636d820 */ /* 0x000fe20000400000 */
[----:B------:R-:W1:Y:S01]  /*8460*/  MUFU.EX2 R46, R46 ;  /* 0x0000002e002e7308 */ /* 0x000e620000000800 */
[----:B---3--:R-:W-:Y:S01]  /*8470*/  @!P6 FMUL R39, R39, R39 ;  /* 0x000000272727e220 */ /* 0x008fe20000400000 */
[----:B------:R-:W-:Y:S01]  /*8480*/  FSETP.GEU.AND P6, PT, R43, -126, PT ;  /* 0xc2fc00002b00780b */ /* 0x000fe20003fce000 */
[----:B--2---:R-:W-:Y:S01]  /*8490*/  FFMA R58, R67, UR33, -R26 ;  /* 0x00000021433a7c23 */ /* 0x004fe2000800081a */
[----:B------:R-:W2:Y:S03]  /*84a0*/  SHFL.BFLY PT, R55, R4, 0x2, 0x1f ;  /* 0x0c401f0004377f89 */ /* 0x000ea600000e0000 */
[----:B------:R-:W-:Y:S01]  /*84b0*/  @!P2 FMUL R23, R23, 0.5 ;  /* 0x3f0000001717a820 */ /* 0x000fe20000400000 */
[----:B------:R-:W3:Y:S01]  /*84c0*/  MUFU.EX2 R54, R54 ;  /* 0x0000003600367308 */ /* 0x000ee20000000800 */
[----:B-----5:R-:W-:Y:S01]  /*84d0*/  @!P3 FMUL R21, R21, R21 ;  /* 0x000000151515b220 */ /* 0x020fe20000400000 */
[----:B------:R-:W-:-:S05]  /*84e0*/  FSETP.GEU.AND P3, PT, R58, -126, PT ;  /* 0xc2fc00003a00780b */ /* 0x000fca0003f6e000 */
[----:B------:R-:W-:Y:S01]  /*84f0*/  @!P6 FMUL R43, R43, 0.5 ;  /* 0x3f0000002b2be820 */ /* 0x000fe20000400000 */
[----:B------:R-:W4:Y:S01]  /*8500*/  MUFU.EX2 R23, R23 ;  /* 0x0000001700177308 */ /* 0x000f220000000800 */
[----:B-1----:R-:W-:Y:S01]  /*8510*/  @!P4 FMUL R46, R46, R46 ;  /* 0x0000002e2e2ec220 */ /* 0x002fe20000400000 */
[----:B------:R-:W-:-:S05]  /*8520*/  FSETP.GEU.AND P4, PT, R50, -126, PT ;  /* 0xc2fc00003200780b */ /* 0x000fca0003f8e000 */
[----:B------:R-:W-:Y:S01]  /*8530*/  @!P3 FMUL R58, R58, 0.5 ;  /* 0x3f0000003a3ab820 */ /* 0x000fe20000400000 */
[----:B------:R-:W1:Y:S01]  /*8540*/  MUFU.EX2 R43, R43 ;  /* 0x0000002b002b7308 */ /* 0x000e620000000800 */
[----:B---3--:R-:W-:Y:S01]  /*8550*/  @!P5 FMUL R54, R54, R54 ;  /* 0x000000363636d220 */ /* 0x008fe20000400000 */
[----:B------:R-:W-:Y:S02]  /*8560*/  FSETP.GEU.AND P5, PT, R71, -126, PT ;  /* 0xc2fc00004700780b */ /* 0x000fe40003fae000 */
[----:B--2---:R-:W-:-:S03]  /*8570*/  FMNMX R4, R4, R55, !PT ;  /* 0x0000003704047209 */ /* 0x004fc60007800000 */
[----:B------:R-:W-:Y:S01]  /*8580*/  @!P4 FMUL R50, R50, 0.5 ;  /* 0x3f0000003232c820 */ /* 0x000fe20000400000 */
[----:B------:R-:W2:Y:S01]  /*8590*/  MUFU.EX2 R58, R58 ;  /* 0x0000003a003a7308 */ /* 0x000ea20000000800 */
[----:B----4-:R-:W-:Y:S01]  /*85a0*/  @!P2 FMUL R23, R23, R23 ;  /* 0x000000171717a220 */ /* 0x010fe20000400000 */
        /* <DEDUP_REMOVED lines=24> */
[----:B------:R-:W-:-:S04]  /*8730*/  FSETP.NEU.AND P6, PT, R4, -INF , PT ;  /* 0xff8000000400780b */ /* 0x000fc80003fcd000 */
[----:B------:R-:W-:Y:S01]  /*8740*/  FSEL R78, R4, RZ, P6 ;  /* 0x000000ff044e7208 */ /* 0x000fe20003000000 */
[----:B------:R-:W-:Y:S01]  /*8750*/  @!P2 FMUL R59, R59, 0.5 ;  /* 0x3f0000003b3ba820 */ /* 0x000fe20000400000 */
[----:B------:R-:W3:Y:S01]  /*8760*/  MUFU.EX2 R74, R74 ;  /* 0x0000004a004a7308 */ /* 0x000ee20000000800 */
[----:B-1----:R-:W-:Y:S01]  /*8770*/  @!P3 FMUL R62, R62, R62 ;  /* 0x0000003e3e3eb220 */ /* 0x002fe20000400000 */
[----:B------:R-:W-:Y:S01]  /*8780*/  FSETP.GEU.AND P3, PT, R63, -126, PT ;  /* 0xc2fc00003f00780b */ /* 0x000fe20003f6e000 */
[----:B------:R-:W-:Y:S01]  /*8790*/  FMUL R71, R78, UR33 ;  /* 0x000000214e477c20 */ /* 0x000fe20008400000 */
[----:B------:R-:W-:Y:S01]  /*87a0*/  FSETP.GEU.AND P6, PT, R70, -126, PT ;  /* 0xc2fc00004600780b */ /* 0x000fe20003fce000 */
[----:B------:R-:W-:Y:S02]  /*87b0*/  FADD R78, -R78, R9 ;  /* 0x000000094e4e7221 */ /* 0x000fe40000000100 */
[--C-:B------:R-:W-:Y:S01]  /*87c0*/  FFMA R26, R28, UR33, -R71.reuse ;  /* 0x000000211c1a7c23 */ /* 0x100fe20008000847 */
[----:B------:R-:W1:Y:S01]  /*87d0*/  MUFU.EX2 R59, R59 ;  /* 0x0000003b003b7308 */ /* 0x000e620000000800 */
[--C-:B------:R-:W-:Y:S01]  /*87e0*/  FFMA R24, R24, UR33, -R71.reuse ;  /* 0x0000002118187c23 */ /* 0x100fe20008000847 */
[--C-:B------:R-:W-:Y:S01]  /*87f0*/  FFMA R25, R25, UR33, -R71.reuse ;  /* 0x0000002119197c23 */ /* 0x100fe20008000847 */
[----:B--2---:R-:W-:Y:S01]  /*8800*/  @!P4 FMUL R55, R55, R55 ;  /* 0x000000373737c220 */ /* 0x004fe20000400000 */
[--C-:B------:R-:W-:Y:S01]  /*8810*/  FFMA R28, R32, UR33, -R71.reuse ;  /* 0x00000021201c7c23 */ /* 0x100fe20008000847 */
[--C-:B------:R-:W-:Y:S01]  /*8820*/  FFMA R29, R29, UR33, -R71.reuse ;  /* 0x000000211d1d7c23 */ /* 0x100fe20008000847 */
[----:B------:R-:W-:Y:S01]  /*8830*/  FSETP.GEU.AND P4, PT, R24, -126, PT ;  /* 0xc2fc00001800780b */ /* 0x000fe20003f8e000 */
[----:B------:R-:W-:Y:S01]  /*8840*/  @!P3 FMUL R63, R63, 0.5 ;  /* 0x3f0000003f3fb820 */ /* 0x000fe20000400000 */
[--C-:B------:R-:W-:Y:S01]  /*8850*/  FFMA R32, R33, UR33, -R71.reuse ;  /* 0x0000002121207c23 */ /* 0x100fe20008000847 */
[----:B---3--:R-:W-:Y:S01]  /*8860*/  @!P5 FMUL R74, R74, R74 ;  /* 0x0000004a4a4ad220 */ /* 0x008fe20000400000 */
[----:B------:R-:W-:Y:S01]  /*8870*/  @!P6 FMUL R70, R70, 0.5 ;  /* 0x3f0000004646e820 */ /* 0x000fe20000400000 */
[----:B------:R-:W-:Y:S01]  /*8880*/  FSETP.GEU.AND P5, PT, R25, -126, PT ;  /* 0xc2fc00001900780b */ /* 0x000fe20003fae000 */
[--C-:B------:R-:W-:Y:S01]  /*8890*/  FFMA R30, R36, UR33, -R71.reuse ;  /* 0x00000021241e7c23 */ /* 0x100fe20008000847 */
[----:B------:R-:W2:Y:S01]  /*88a0*/  MUFU.EX2 R63, R63 ;  /* 0x0000003f003f7308 */ /* 0x000ea20000000800 */
[--C-:B------:R-:W-:Y:S01]  /*88b0*/  FFMA R36, R48, UR33, -R71.reuse ;  /* 0x0000002130247c23 */ /* 0x100fe20008000847 */
[--C-:B------:R-:W-:Y:S01]  /*88c0*/  FFMA R40, R40, UR33, -R71.reuse ;  /* 0x0000002128287c23 */ /* 0x100fe20008000847 */
[--C-:B------:R-:W-:Y:S01]  /*88d0*/  FFMA R34, R44, UR33, -R71.reuse ;  /* 0x000000212c227c23 */ /* 0x100fe20008000847 */
[----:B-1----:R-:W-:Y:S01]  /*88e0*/  @!P2 FMUL R59, R59, R59 ;  /* 0x0000003b3b3ba220 */ /* 0x002fe20000400000 */
[----:B------:R-:W-:Y:S01]  /*88f0*/  FSETP.GEU.AND P2, PT, R26, -126, PT ;  /* 0xc2fc00001a00780b */ /* 0x000fe20003f4e000 */
[----:B------:R-:W-:Y:S01]  /*8900*/  @!P4 FMUL R24, R24, 0.5 ;  /* 0x3f0000001818c820 */ /* 0x000fe20000400000 */
[--C-:B------:R-:W-:Y:S01]  /*8910*/  FFMA R38, R45, UR33, -R71.reuse ;  /* 0x000000212d267c23 */ /* 0x100fe20008000847 */
[----:B------:R-:W1:Y:S01]  /*8920*/  MUFU.EX2 R70, R70 ;  /* 0x0000004600467308 */ /* 0x000e620000000800 */
[--C-:B------:R-:W-:Y:S01]  /*8930*/  FFMA R52, R52, UR33, -R71.reuse ;  /* 0x0000002134347c23 */ /* 0x100fe20008000847 */
[--C-:B------:R-:W-:Y:S01]  /*8940*/  FFMA R56, R56, UR33, -R71.reuse ;  /* 0x0000002138387c23 */ /* 0x100fe20008000847 */
[----:B------:R-:W-:Y:S01]  /*8950*/  @!P5 FMUL R25, R25, 0.5 ;  /* 0x3f0000001919d820 */ /* 0x000fe20000400000 */
[--C-:B------:R-:W-:Y:S01]  /*8960*/  FFMA R68, R68, UR33, -R71.reuse ;  /* 0x0000002144447c23 */ /* 0x100fe20008000847 */
[--C-:B------:R-:W-:Y:S01]  /*8970*/  FFMA R64, R64, UR33, -R71.reuse ;  /* 0x0000002140407c23 */ /* 0x100fe20008000847 */
[--C-:B------:R-:W-:Y:S01]  /*8980*/  FFMA R60, R60, UR33, -R71.reuse ;  /* 0x000000213c3c7c23 */ /* 0x100fe20008000847 */
[--C-:B------:R-:W-:Y:S01]  /*8990*/  FFMA R72, R72, UR33, -R71.reuse ;  /* 0x0000002148487c23 */ /* 0x100fe20008000847 */
[----:B------:R-:W3:Y:S01]  /*89a0*/  MUFU.EX2 R24, R24 ;  /* 0x0000001800187308 */ /* 0x000ee20000000800 */
[----:B--2---:R-:W-:Y:S01]  /*89b0*/  @!P3 FMUL R63, R63, R63 ;  /* 0x0000003f3f3fb220 */ /* 0x004fe20000400000 */
[----:B------:R-:W-:Y:S01]  /*89c0*/  @!P2 FMUL R26, R26, 0.5 ;  /* 0x3f0000001a1aa820 */ /* 0x000fe20000400000 */
[----:B------:R-:W-:Y:S01]  /*89d0*/  FSETP.GEU.AND P3, PT, R28, -126, PT ;  /* 0xc2fc00001c00780b */ /* 0x000fe20003f6e000 */
[--C-:B------:R-:W-:Y:S01]  /*89e0*/  FFMA R80, R80, UR33, -R71.reuse ;  /* 0x0000002150507c23 */ /* 0x100fe20008000847 */
[--C-:B------:R-:W-:Y:S01]  /*89f0*/  FFMA R76, R76, UR33, -R71.reuse ;  /* 0x000000214c4c7c23 */ /* 0x100fe20008000847 */
[--C-:B------:R-:W-:Y:S01]  /*8a00*/  FFMA R81, R81, UR33, -R71.reuse ;  /* 0x0000002151517c23 */ /* 0x100fe20008000847 */
[--C-:B------:R-:W-:Y:S01]  /*8a10*/  FFMA R85, R85, UR33, -R71.reuse ;  /* 0x0000002155557c23 */ /* 0x100fe20008000847 */
[----:B------:R-:W2:Y:S01]  /*8a20*/  MUFU.EX2 R26, R26 ;  /* 0x0000001a001a7308 */ /* 0x000ea20000000800 */
[----:B-1----:R-:W-:Y:S01]  /*8a30*/  @!P6 FMUL R70, R70, R70 ;  /* 0x000000464646e220 */ /* 0x002fe20000400000 */
[----:B------:R-:W-:Y:S01]  /*8a40*/  FSETP.GEU.AND P6, PT, R29, -126, PT ;  /* 0xc2fc00001d00780b */ /* 0x000fe20003fce000 */
[--C-:B------:R-:W-:Y:S01]  /*8a50*/  FFMA R77, R77, UR33, -R71.reuse ;  /* 0x000000214d4d7c23 */ /* 0x100fe20008000847 */
[----:B------:R-:W-:Y:S01]  /*8a60*/  FFMA R84, R84, UR33, -R71 ;  /* 0x0000002154547c23 */ /* 0x000fe20008000847 */
[----:B------:R-:W-:Y:S01]  /*8a70*/  FADD R79, R22, R59 ;  /* 0x0000003b164f7221 */ /* 0x000fe20000000000 */
[----:B------:R-:W-:-:S02]  /*8a80*/  FMUL R78, R78, UR33 ;  /* 0x000000214e4e7c20 */ /* 0x000fc40008400000 */
[----:B------:R1:W4:Y:S01]  /*8a90*/  MUFU.EX2 R67, R25 ;  /* 0x0000001900437308 */ /* 0x0003220000000800 */
[----:B------:R-:W-:Y:S01]  /*8aa0*/  @!P3 FMUL R28, R28, 0.5 ;  /* 0x3f0000001c1cb820 */ /* 0x000fe20000400000 */
[----:B---3--:R-:W-:Y:S01]  /*8ab0*/  @!P4 FMUL R24, R24, R24 ;  /* 0x000000181818c220 */ /* 0x008fe20000400000 */
[----:B------:R-:W-:-:S04]  /*8ac0*/  FSETP.GEU.AND P4, PT, R32, -126, PT ;  /* 0xc2fc00002000780b */ /* 0x000fc80003f8e000 */
[----:B------:R-:W-:Y:S01]  /*8ad0*/  @!P6 FMUL R29, R29, 0.5 ;  /* 0x3f0000001d1de820 */ /* 0x000fe20000400000 */
[----:B------:R-:W3:Y:S01]  /*8ae0*/  MUFU.EX2 R28, R28 ;  /* 0x0000001c001c7308 */ /* 0x000ee20000000800 */
[----:B-1----:R-:W-:Y:S01]  /*8af0*/  FFMA R25, R37, UR33, -R71 ;  /* 0x0000002125197c23 */ /* 0x002fe20008000847 */
[----:B--2---:R-:W-:-:S04]  /*8b00*/  @!P2 FMUL R26, R26, R26 ;  /* 0x0000001a1a1aa220 */ /* 0x004fc80000400000 */
[----:B------:R-:W-:Y:S02]  /*8b10*/  FSETP.GEU.AND P2, PT, R25, -126, PT ;  /* 0xc2fc00001900780b */ /* 0x000fe40003f4e000 */
[----:B------:R1:W2:Y:S01]  /*8b20*/  MUFU.EX2 R33, R29 ;  /* 0x0000001d00217308 */ /* 0x0002a20000000800 */
[----:B----4-:R-:W-:Y:S01]  /*8b30*/  @!P5 FMUL R67, R67, R67 ;  /* 0x000000434343d220 */ /* 0x010fe20000400000 */
[----:B------:R-:W-:Y:S01]  /*8b40*/  FSETP.GEU.AND P5, PT, R30, -126, PT ;  /* 0xc2fc00001e00780b */ /* 0x000fe20003fae000 */
[----:B------:R-:W-:-:S05]  /*8b50*/  @!P4 FMUL R32, R32, 0.5 ;  /* 0x3f0000002020c820 */ /* 0x000fca0000400000 */
[----:B------:R-:W4:Y:S01]  /*8b60*/  MUFU.EX2 R37, R32 ;  /* 0x0000002000257308 */ /* 0x000f220000000800 */
[----:B-1----:R-:W-:Y:S01]  /*8b70*/  FFMA R29, R41, UR33, -R71 ;  /* 0x00000021291d7c23 */ /* 0x002fe20008000847 */
[----:B---3--:R-:W-:Y:S01]  /*8b80*/  @!P3 FMUL R28, R28, R28 ;  /* 0x0000001c1c1cb220 */ /* 0x008fe20000400000 */
[----:B------:R-:W-:-:S03]  /*8b90*/  @!P2 FMUL R25, R25, 0.5 ;  /* 0x3f0000001919a820 */ /* 0x000fc60000400000 */
[----:B------:R-:W-:Y:S01]  /*8ba0*/  FSETP.GEU.AND P3, PT, R29, -126, PT ;  /* 0xc2fc00001d00780b */ /* 0x000fe20003f6e000 */
[----:B------:R-:W-:Y:S01]  /*8bb0*/  @!P5 FMUL R30, R30, 0.5 ;  /* 0x3f0000001e1ed820 */ /* 0x000fe20000400000 */
[----:B------:R1:W3:Y:S01]  /*8bc0*/  MUFU.EX2 R41, R25 ;  /* 0x0000001900297308 */ /* 0x0002e20000000800 */
[----:B--2---:R-:W-:Y:S01]  /*8bd0*/  @!P6 FMUL R33, R33, R33 ;  /* 0x000000212121e220 */ /* 0x004fe20000400000 */
[----:B------:R-:W-:-:S06]  /*8be0*/  FSETP.GEU.AND P6, PT, R40, -126, PT ;  /* 0xc2fc00002800780b */ /* 0x000fcc0003fce000 */
[----:B------:R-:W2:Y:S01]  /*8bf0*/  MUFU.EX2 R30, R30 ;  /* 0x0000001e001e7308 */ /* 0x000ea20000000800 */
[----:B----4-:R-:W-:Y:S01]  /*8c00*/  @!P4 FMUL R37, R37, R37 ;  /* 0x000000252525c220 */ /* 0x010fe20000400000 */
[----:B------:R-:W-:Y:S01]  /*8c10*/  FSETP.GEU.AND P4, PT, R34, -126, PT ;  /* 0xc2fc00002200780b */ /* 0x000fe20003f8e000 */
[----:B------:R-:W-:Y:S01]  /*8c20*/  @!P3 FMUL R29, R29, 0.5 ;  /* 0x3f0000001d1db820 */ /* 0x000fe20000400000 */
[----:B-1----:R-:W-:-:S03]  /*8c30*/  FFMA R25, R49, UR33, -R71 ;  /* 0x0000002131197c23 */ /* 0x002fc60008000847 */
        /* <DEDUP_REMOVED lines=10> */
[----:B------:R-:W1:Y:S01]  /*8ce0*/  MUFU.EX2 R34, R34 ;  /* 0x0000002200227308 */ /* 0x000e620000000800 */
[----:B----4-:R-:W-:Y:S01]  /*8cf0*/  @!P3 FMUL R45, R45, R45 ;  /* 0x0000002d2d2db220 */ /* 0x010fe20000400000 */
[----:B------:R-:W-:Y:S01]  /*8d00*/  FSETP.GEU.AND P3, PT, R52, -126, PT ;  /* 0xc2fc00003400780b */ /* 0x000fe20003f6e000 */
[----:B---3--:R-:W-:-:S04]  /*8d10*/  FFMA R40, R57, UR33, -R71 ;  /* 0x0000002139287c23 */ /* 0x008fc80008000847 */
[----:B------:R-:W-:Y:S01]  /*8d20*/  @!P5 FMUL R38, R38, 0.5 ;  /* 0x3f0000002626d820 */ /* 0x000fe20000400000 */
[----:B------:R-:W2:Y:S01]  /*8d30*/  MUFU.EX2 R36, R36 ;  /* 0x0000002400247308 */ /* 0x000ea20000000800 */
[----:B-----5:R-:W-:Y:S01]  /*8d40*/  @!P6 FMUL R32, R32, R32 ;  /* 0x000000202020e220 */ /* 0x020fe20000400000 */
        /* <DEDUP_REMOVED lines=10> */
[----:B------:R2:W5:Y:S01]  /*8df0*/  MUFU.EX2 R53, R25 ;  /* 0x0000001900357308 */ /* 0x0005620000000800 */
[----:B---3--:R-:W-:Y:S01]  /*8e00*/  @!P5 FMUL R49, R49, R49 ;  /* 0x000000313131d220 */ /* 0x008fe20000400000 */
[----:B------:R-:W-:Y:S01]  /*8e10*/  FSETP.GEU.AND P5, PT, R56, -126, PT ;  /* 0xc2fc00003800780b */ /* 0x000fe20003fae000 */
[----:B-1----:R-:W-:-:S04]  /*8e20*/  FFMA R52, R69, UR33, -R71 ;  /* 0x0000002145347c23 */ /* 0x002fc80008000847 */
[----:B------:R-:W-:Y:S01]  /*8e30*/  @!P2 FMUL R40, R40, 0.5 ;  /* 0x3f0000002828a820 */ /* 0x000fe20000400000 */
[----:B------:R1:W3:Y:S01]  /*8e40*/  MUFU.EX2 R57, R29 ;  /* 0x0000001d00397308 */ /* 0x0002e20000000800 */
[----:B--2---:R-:W-:Y:S01]  /*8e50*/  FFMA R25, R61, UR33, -R71 ;  /* 0x000000213d197c23 */ /* 0x004fe20008000847 */
[----:B----4-:R-:W-:-:S04]  /*8e60*/  @!P3 FMUL R38, R38, R38 ;  /* 0x000000262626b220 */ /* 0x010fc80000400000 */
[----:B------:R-:W-:Y:S01]  /*8e70*/  FSETP.GEU.AND P3, PT, R25, -126, PT ;  /* 0xc2fc00001900780b */ /* 0x000fe20003f6e000 */
[----:B------:R-:W-:Y:S01]  /*8e80*/  @!P5 FMUL R56, R56, 0.5 ;  /* 0x3f0000003838d820 */ /* 0x000fe20000400000 */
[----:B------:R-:W2:Y:S01]  /*8e90*/  MUFU.EX2 R40, R40 ;  /* 0x0000002800287308 */ /* 0x000ea20000000800 */
[----:B-1----:R-:W-:Y:S01]  /*8ea0*/  FFMA R29, R65, UR33, -R71 ;  /* 0x00000021411d7c23 */ /* 0x002fe20008000847 */
[----:B-----5:R-:W-:Y:S01]  /*8eb0*/  @!P6 FMUL R53, R53, R53 ;  /* 0x000000353535e220 */ /* 0x020fe20000400000 */
[----:B------:R-:W-:-:S05]  /*8ec0*/  FSETP.GEU.AND P6, PT, R60, -126, PT ;  /* 0xc2fc00003c00780b */ /* 0x000fca0003fce000 */
[----:B------:R-:W1:Y:S01]  /*8ed0*/  MUFU.EX2 R75, R56 ;  /* 0x00000038004b7308 */ /* 0x000e620000000800 */
[----:B---3--:R-:W-:Y:S01]  /*8ee0*/  @!P4 FMUL R57, R57, R57 ;  /* 0x000000393939c220 */ /* 0x008fe20000400000 */
[----:B------:R-:W-:Y:S01]  /*8ef0*/  FSETP.GEU.AND P4, PT, R64, -126, PT ;  /* 0xc2fc00004000780b */ /* 0x000fe20003f8e000 */
[----:B------:R-:W-:-:S05]  /*8f00*/  @!P3 FMUL R25, R25, 0.5 ;  /* 0x3f0000001919b820 */ /* 0x000fca0000400000 */
[----:B------:R3:W4:Y:S01]  /*8f10*/  MUFU.EX2 R44, R25 ;  /* 0x00000019002c7308 */ /* 0x0007220000000800 */
[----:B--2---:R-:W-:Y:S01]  /*8f20*/  @!P2 FMUL R40, R40, R40 ;  /* 0x000000282828a220 */ /* 0x004fe20000400000 */
[----:B------:R-:W-:Y:S01]  /*8f30*/  FSETP.GEU.AND P2, PT, R68, -126, PT ;  /* 0xc2fc00004400780b */ /* 0x000fe20003f4e000 */
[----:B------:R-:W-:-:S04]  /*8f40*/  @!P6 FMUL R60, R60, 0.5 ;  /* 0x3f0000003c3ce820 */ /* 0x000fc80000400000 */
[----:B------:R-:W-:Y:S01]  /*8f50*/  @!P4 FMUL R64, R64, 0.5 ;  /* 0x3f0000004040c820 */ /* 0x000fe20000400000 */
[----:B------:R2:W5:Y:S01]  /*8f60*/  MUFU.EX2 R61, R60 ;  /* 0x0000003c003d7308 */ /* 0x0005620000000800 */
[----:B-1----:R-:W-:Y:S01]  /*8f70*/  @!P5 FMUL R75, R75, R75 ;  /* 0x0000004b4b4bd220 */ /* 0x002fe20000400000 */
[----:B------:R-:W-:Y:S01]  /*8f80*/  FSETP.GEU.AND P5, PT, R29, -126, PT ;  /* 0xc2fc00001d00780b */ /* 0x000fe20003fae000 */
[----:B---3--:R-:W-:Y:S01]  /*8f90*/  FFMA R25, R73, UR33, -R71 ;  /* 0x0000002149197c23 */ /* 0x008fe20008000847 */
[----:B------:R-:W-:-:S03]  /*8fa0*/  FADD R71, R18, R51 ;  /* 0x0000003312477221 */ /* 0x000fc60000000000 */
[----:B------:R-:W-:Y:S01]  /*8fb0*/  @!P2 FMUL R68, R68, 0.5 ;  /* 0x3f0000004444a820 */ /* 0x000fe20000400000 */
[----:B------:R1:W3:Y:S01]  /*8fc0*/  MUFU.EX2 R65, R64 ;  /* 0x0000004000417308 */ /* 0x0002e20000000800 */
[----:B----4-:R-:W-:Y:S01]  /*8fd0*/  @!P3 FMUL R44, R44, R44 ;  /* 0x0000002c2c2cb220 */ /* 0x010fe20000400000 */
[----:B------:R-:W-:Y:S01]  /*8fe0*/  FSETP.GEU.AND P3, PT, R72, -126, PT ;  /* 0xc2fc00004800780b */ /* 0x000fe20003f6e000 */
[----:B--2---:R-:W-:-:S04]  /*8ff0*/  FADD R60, R15, R58 ;  /* 0x0000003a0f3c7221 */ /* 0x004fc80000000000 */
[----:B------:R-:W-:Y:S01]  /*9000*/  @!P5 FMUL R29, R29, 0.5 ;  /* 0x3f0000001d1dd820 */ /* 0x000fe20000400000 */
[----:B------:R2:W4:Y:S01]  /*9010*/  MUFU.EX2 R69, R68 ;  /* 0x0000004400457308 */ /* 0x0005220000000800 */
[----:B-----5:R-:W-:Y:S01]  /*9020*/  @!P6 FMUL R61, R61, R61 ;  /* 0x0000003d3d3de220 */ /* 0x020fe20000400000 */
[----:B------:R-:W-:Y:S01]  /*9030*/  FSETP.GEU.AND P6, PT, R52, -126, PT ;  /* 0xc2fc00003400780b */ /* 0x000fe20003fce000 */
[----:B-1----:R-:W-:Y:S01]  /*9040*/  FADD R64, R19, R74 ;  /* 0x0000004a13407221 */ /* 0x002fe20000000000 */
[----:B------:R-:W-:-:S03]  /*9050*/  FADD R139, R60, R79 ;  /* 0x0000004f3c8b7221 */ /* 0x000fc60000000000 */
[----:B------:R-:W-:Y:S01]  /*9060*/  @!P3 FMUL R72, R72, 0.5 ;  /* 0x3f0000004848b820 */ /* 0x000fe20000400000 */
[----:B------:R1:W5:Y:S01]  /*9070*/  MUFU.EX2 R48, R29 ;  /* 0x0000001d00307308 */ /* 0x0003620000000800 */
[----:B---3--:R-:W-:Y:S01]  /*9080*/  @!P4 FMUL R65, R65, R65 ;  /* 0x000000414141c220 */ /* 0x008fe20000400000 */
[----:B------:R-:W-:Y:S01]  /*9090*/  FSETP.GEU.AND P4, PT, R25, -126, PT ;  /* 0xc2fc00001900780b */ /* 0x000fe20003f8e000 */
[----:B--2---:R-:W-:-:S04]  /*90a0*/  FADD R68, R20, R55 ;  /* 0x0000003714447221 */ /* 0x004fc80000000000 */
[----:B------:R-:W-:Y:S01]  /*90b0*/  @!P6 FMUL R52, R52, 0.5 ;  /* 0x3f0000003434e820 */ /* 0x000fe20000400000 */
[----:B------:R-:W2:Y:S01]  /*90c0*/  MUFU.EX2 R73, R72 ;  /* 0x0000004800497308 */ /* 0x000ea20000000800 */
[----:B----4-:R-:W-:Y:S01]  /*90d0*/  @!P2 FMUL R69, R69, R69 ;  /* 0x000000454545a220 */ /* 0x010fe20000400000 */
[----:B------:R-:W-:Y:S01]  /*90e0*/  FSETP.GEU.AND P2, PT, R80, -126, PT ;  /* 0xc2fc00005000780b */ /* 0x000fe20003f4e000 */
[----:B-1----:R-:W-:Y:S01]  /*90f0*/  FADD R29, -R11, R8 ;  /* 0x000000080b1d7221 */ /* 0x002fe20000000100 */
[----:B------:R-:W-:Y:S01]  /*9100*/  FADD R11, R17, R66 ;  /* 0x00000042110b7221 */ /* 0x000fe20000000000 */
[----:B------:R-:W-:Y:S02]  /*9110*/  FADD R8, R10, R21 ;  /* 0x000000150a087221 */ /* 0x000fe40000000000 */
[----:B------:R-:W-:Y:S01]  /*9120*/  @!P4 FMUL R25, R25, 0.5 ;  /* 0x3f0000001919c820 */ /* 0x000fe20000400000 */
[----:B------:R-:W1:Y:S01]  /*9130*/  MUFU.EX2 R52, R52 ;  /* 0x0000003400347308 */ /* 0x000e620000000800 */
[----:B-----5:R-:W-:Y:S01]  /*9140*/  @!P5 FMUL R48, R48, R48 ;  /* 0x000000303030d220 */ /* 0x020fe20000400000 */
[----:B------:R-:W-:Y:S01]  /*9150*/  FSETP.GEU.AND P5, PT, R76, -126, PT ;  /* 0xc2fc00004c00780b */ /* 0x000fe20003fae000 */
[----:B------:R-:W-:Y:S01]  /*9160*/  FADD R87, R8, R11 ;  /* 0x0000000b08577221 */ /* 0x000fe20000000000 */
[----:B------:R-:W-:Y:S01]  /*9170*/  FADD R8, R13, R46 ;  /* 0x0000002e0d087221 */ /* 0x000fe20000000000 */
[----:B------:R-:W-:Y:S01]  /*9180*/  FMUL R86, R29, UR33 ;  /* 0x000000211d567c20 */ /* 0x000fe20008400000 */
[----:B------:R-:W-:Y:S01]  /*9190*/  FADD R29, R67, R40 ;  /* 0x00000028431d7221 */ /* 0x000fe20000000000 */
[----:B------:R-:W-:Y:S01]  /*91a0*/  @!P2 FMUL R80, R80, 0.5 ;  /* 0x3f0000005050a820 */ /* 0x000fe20000400000 */
[----:B------:R3:W4:Y:S01]  /*91b0*/  MUFU.EX2 R56, R25 ;  /* 0x0000001900387308 */ /* 0x0007220000000800 */
        /* <DEDUP_REMOVED lines=8> */
[----:B---3--:R-:W-:Y:S01]  /*9240*/  FADD R25, R14, R23 ;  /* 0x000000170e197221 */ /* 0x008fe20000000000 */
[----:B------:R-:W-:Y:S01]  /*9250*/  FADD R137, R8, R71 ;  /* 0x0000004708897221 */ /* 0x000fe20000000000 */
[----:B------:R-:W-:Y:S01]  /*9260*/  FADD R71, R42, R63 ;  /* 0x0000003f2a477221 */ /* 0x000fe20000000000 */
[----:B-1----:R-:W-:Y:S01]  /*9270*/  @!P6 FMUL R52, R52, R52 ;  /* 0x000000343434e220 */ /* 0x002fe20000400000 */
[----:B------:R-:W-:Y:S01]  /*9280*/  FADD R140, R25, R64 ;  /* 0x00000040198c7221 */ /* 0x000fe20000000000 */
[----:B------:R-:W-:Y:S01]  /*9290*/  FADD R25, R31, R50 ;  /* 0x000000321f197221 */ /* 0x000fe20000000000 */
[----:B------:R-:W-:Y:S01]  /*92a0*/  @!P3 FMUL R81, R81, 0.5 ;  /* 0x3f0000005151b820 */ /* 0x000fe20000400000 */
[----:B------:R1:W3:Y:S01]  /*92b0*/  MUFU.EX2 R9, R76 ;  /* 0x0000004c00097308 */ /* 0x0002e20000000800 */
[----:B----4-:R-:W-:Y:S01]  /*92c0*/  @!P4 FMUL R56, R56, R56 ;  /* 0x000000383838c220 */ /* 0x010fe20000400000 */
[----:B------:R-:W-:Y:S01]  /*92d0*/  FADD R64, R39, R70 ;  /* 0x0000004627407221 */ /* 0x000fe20000000000 */
[----:B------:R-:W-:Y:S01]  /*92e0*/  FSETP.GEU.AND P4, PT, R77, -126, PT ;  /* 0xc2fc00004d00780b */ /* 0x000fe20003f8e000 */
[----:B------:R-:W-:Y:S01]  /*92f0*/  FADD R87, R87, R140 ;  /* 0x0000008c57577221 */ /* 0x000fe20000000000 */
[----:B------:R-:W-:Y:S01]  /*9300*/  FSETP.GEU.AND P6, PT, R78, -126, PT ;  /* 0xc2fc00004e00780b */ /* 0x000fe20003fce000 */
[----:B------:R-:W-:Y:S01]  /*9310*/  FADD R142, R25, R64 ;  /* 0x00000040198e7221 */ /* 0x000fe20000000000 */
[----:B------:R-:W-:Y:S01]  /*9320*/  FADD R64, R16, R47 ;  /* 0x0000002f10407221 */ /* 0x000fe20000000000 */
[----:B------:R-:W4:Y:S01]  /*9330*/  MUFU.EX2 R60, R81 ;  /* 0x00000051003c7308 */ /* 0x000f220000000800 */
[----:B--2---:R-:W-:Y:S01]  /*9340*/  @!P2 FMUL R11, R11, R11 ;  /* 0x0000000b0b0ba220 */ /* 0x004fe20000400000 */
[----:B------:R-:W-:Y:S01]  /*9350*/  FSETP.GEU.AND P2, PT, R85, -126, PT ;  /* 0xc2fc00005500780b */ /* 0x000fe20003f4e000 */
[----:B------:R-:W-:Y:S01]  /*9360*/  FADD R141, R64, R71 ;  /* 0x00000047408d7221 */ /* 0x000fe20000000000 */
[----:B------:R-:W-:Y:S01]  /*9370*/  FADD R25, R12, R43 ;  /* 0x0000002b0c197221 */ /* 0x000fe20000000000 */
[----:B-1----:R-:W-:Y:S01]  /*9380*/  FADD R76, R45, R56 ;  /* 0x000000382d4c7221 */ /* 0x002fe20000000000 */
[----:B------:R-:W-:Y:S01]  /*9390*/  FADD R136, R136, R139 ;  /* 0x0000008b88887221 */ /* 0x000fe20000000000 */
[----:B------:R-:W-:Y:S01]  /*93a0*/  FADD R142, R137, R142 ;  /* 0x0000008e898e7221 */ /* 0x000fe20000000000 */
[----:B------:R-:W-:Y:S01]  /*93b0*/  @!P4 FMUL R77, R77, 0.5 ;  /* 0x3f0000004d4dc820 */ /* 0x000fe20000400000 */
[----:B---3--:R-:W-:Y:S01]  /*93c0*/  @!P5 FMUL R9, R9, R9 ;  /* 0x000000090909d220 */ /* 0x008fe20000400000 */
[----:B------:R-:W-:Y:S01]  /*93d0*/  FSETP.GEU.AND P5, PT, R84, -126, PT ;  /* 0xc2fc00005400780b */ /* 0x000fe20003fae000 */
[----:B------:R-:W-:Y:S01]  /*93e0*/  FADD R138, R25, R68 ;  /* 0x00000044198a7221 */ /* 0x000fe20000000000 */
[----:B------:R1:W2:Y:S01]  /*93f0*/  MUFU.EX2 R8, R77 ;  /* 0x0000004d00087308 */ /* 0x0002a20000000800 */
[----:B------:R-:W-:Y:S01]  /*9400*/  FADD R25, R24, R75 ;  /* 0x0000004b18197221 */ /* 0x000fe20000000000 */
[----:B------:R-:W-:Y:S01]  /*9410*/  FADD R68, R28, R65 ;  /* 0x000000411c447221 */ /* 0x000fe20000000000 */
[----:B------:R-:W-:Y:S01]  /*9420*/  @!P2 FMUL R85, R85, 0.5 ;  /* 0x3f0000005555a820 */ /* 0x000fe20000400000 */
[----:B------:R-:W-:Y:S01]  /*9430*/  FADD R80, R29, R76 ;  /* 0x0000004c1d507221 */ /* 0x000fe20000000000 */
[----:B----4-:R-:W-:Y:S01]  /*9440*/  @!P3 FMUL R60, R60, R60 ;  /* 0x0000003c3c3cb220 */ /* 0x010fe20000400000 */
[----:B------:R-:W-:Y:S01]  /*9450*/  FSETP.GEU.AND P3, PT, R86, -126, PT ;  /* 0xc2fc00005600780b */ /* 0x000fe20003f6e000 */
[----:B------:R-:W-:Y:S01]  /*9460*/  FADD R79, R25, R72 ;  /* 0x00000048194f7221 */ /* 0x000fe20000000000 */
[----:B------:R-:W3:Y:S01]  /*9470*/  MUFU.EX2 R64, R85 ;  /* 0x0000005500407308 */ /* 0x000ee20000000800 */
[----:B-1----:R-:W-:Y:S01]  /*9480*/  FADD R77, R36, R11 ;  /* 0x0000000b244d7221 */ /* 0x002fe20000000000 */
[----:B------:R-:W-:Y:S01]  /*9490*/  FADD R25, R26, R61 ;  /* 0x0000003d1a197221 */ /* 0x000fe20000000000 */
[----:B------:R-:W-:Y:S01]  /*94a0*/  @!P5 FMUL R84, R84, 0.5 ;  /* 0x3f0000005454d820 */ /* 0x000fe20000400000 */
[----:B------:R-:W-:Y:S01]  /*94b0*/  FADD R29, R37, R48 ;  /* 0x00000030251d7221 */ /* 0x000fe20000000000 */
[----:B------:R-:W-:Y:S01]  /*94c0*/  FADD R82, R68, R77 ;  /* 0x0000004d44527221 */ /* 0x000fe20000000000 */
[----:B------:R-:W-:Y:S01]  /*94d0*/  FADD R68, R34, R9 ;  /* 0x0000000922447221 */ /* 0x000fe20000000000 */
[----:B------:R-:W-:Y:S01]  /*94e0*/  FADD R72, R53, R60 ;  /* 0x0000003c35487221 */ /* 0x000fe20000000000 */
[----:B------:R-:W1:Y:S01]  /*94f0*/  MUFU.EX2 R71, R84 ;  /* 0x0000005400477308 */ /* 0x000e620000000800 */
[----:B------:R-:W-:Y:S01]  /*9500*/  @!P6 FMUL R78, R78, 0.5 ;  /* 0x3f0000004e4ee820 */ /* 0x000fe20000400000 */
[----:B------:R-:W-:Y:S01]  /*9510*/  FADD R81, R25, R68 ;  /* 0x0000004419517221 */ /* 0x000fe20000000000 */
[----:B------:R-:W-:Y:S01]  /*9520*/  FADD R68, R41, R52 ;  /* 0x0000003429447221 */ /* 0x000fe20000000000 */
[----:B------:R-:W-:Y:S01]  /*9530*/  @!P3 FMUL R86, R86, 0.5 ;  /* 0x3f0000005656b820 */ /* 0x000fe20000400000 */
[----:B--2---:R-:W-:Y:S01]  /*9540*/  @!P4 FMUL R8, R8, R8 ;  /* 0x000000080808c220 */ /* 0x004fe20000400000 */
[----:B------:R-:W-:Y:S01]  /*9550*/  FADD R83, R29, R72 ;  /* 0x000000481d537221 */ /* 0x000fe20000000000 */
[----:B------:R-:W-:Y:S01]  /*9560*/  FADD R29, R30, R69 ;  /* 0x000000451e1d7221 */ /* 0x000fe20000000000 */
[----:B------:R-:W2:Y:S01]  /*9570*/  MUFU.EX2 R85, R86 ;  /* 0x0000005600557308 */ /* 0x000ea20000000800 */
        /* <DEDUP_REMOVED lines=8> */
[----:B-1----:R-:W-:Y:S01]  /*9600*/  @!P5 FMUL R71, R71, R71 ;  /* 0x000000474747d220 */ /* 0x002fe20000400000 */
[----:B------:R-:W-:Y:S01]  /*9610*/  FADD R68, R68, R77 ;  /* 0x0000004d44447221 */ /* 0x000fe20000000000 */
[----:B------:R-:W-:Y:S01]  /*9620*/  FADD R87, R87, R142 ;  /* 0x0000008e57577221 */ /* 0x000fe20000000000 */
[----:B------:R-:W1:Y:S01]  /*9630*/  MUFU.EX2 R77, R78 ;  /* 0x0000004e004d7308 */ /* 0x000e620000000800 */
[----:B------:R-:W-:Y:S01]  /*9640*/  FADD R76, R38, R71 ;  /* 0x00000047264c7221 */ /* 0x000fe20000000000 */
[----:B------:R-:W-:Y:S01]  /*9650*/  FADD R25, R25, R68 ;  /* 0x0000004419197221 */ /* 0x000fe20000000000 */
[----:B------:R-:W-:Y:S01]  /*9660*/  FADD R136, R136, R141 ;  /* 0x0000008d88887221 */ /* 0x000fe20000000000 */
[----:B------:R-:W-:Y:S01]  /*9670*/  SHF.L.U32 R68, R7, 0x1f, RZ ;  /* 0x0000001f07447819 */ /* 0x000fe200000006ff */
[----:B------:R-:W-:Y:S01]  /*9680*/  FADD R76, R29, R76 ;  /* 0x0000004c1d4c7221 */ /* 0x000fe20000000000 */
[----:B------:R-:W-:Y:S01]  /*9690*/  FADD R25, R80, R25 ;  /* 0x0000001950197221 */ /* 0x000fe20000000000 */
[----:B------:R-:W-:Y:S01]  /*96a0*/  FADD R136, R87, R136 ;  /* 0x0000008857887221 */ /* 0x000fe20000000000 */
[----:B--2---:R-:W-:Y:S01]  /*96b0*/  @!P3 FMUL R85, R85, R85 ;  /* 0x000000555555b220 */ /* 0x004fe20000400000 */
[----:B------:R-:W-:Y:S01]  /*96c0*/  FADD R76, R81, R76 ;  /* 0x0000004c514c7221 */ /* 0x000fe20000000000 */
[----:B------:R2:W3:Y:S01]  /*96d0*/  SYNCS.PHASECHK.TRANS64.TRYWAIT P2, [UR7+0x24000], R68 ;  /* 0x02400044ff0075a7 */ /* 0x0004e20008040147 */
[----:B------:R-:W-:Y:S01]  /*96e0*/  F2FP.BF16.F32.PACK_AB R30, R41, R30 ;  /* 0x0000001e291e723e */ /* 0x000fe200000010ff */
[----:B------:R-:W-:Y:S01]  /*96f0*/  FFMA R2, R85, R2, R136 ;  /* 0x0000000255027223 */ /* 0x000fe20000000088 */
[----:B------:R-:W-:Y:S01]  /*9700*/  FADD R76, R79, R76 ;  /* 0x0000004c4f4c7221 */ /* 0x000fe20000000000 */
[----:B------:R-:W-:Y:S01]  /*9710*/  F2FP.BF16.F32.PACK_AB R39, R42, R39 ;  /* 0x000000272a27723e */ /* 0x000fe200000010ff */
[----:B------:R-:W-:Y:S01]  /*9720*/  FMUL R90, R90, R85 ;  /* 0x000000555a5a7220 */ /* 0x000fe20000400000 */
[----:B------:R-:W-:Y:S01]  /*9730*/  F2FP.BF16.F32.PACK_AB R34, R49, R34 ;  /* 0x000000223122723e */ /* 0x000fe200000010ff */
[----:B------:R-:W-:Y:S01]  /*9740*/  FADD R76, R76, R25 ;  /* 0x000000194c4c7221 */ /* 0x000fe20000000000 */
[----:B-1----:R-:W-:Y:S01]  /*9750*/  @!P6 FMUL R77, R77, R77 ;  /* 0x0000004d4d4de220 */ /* 0x002fe20000400000 */
[----:B------:R-:W-:Y:S01]  /*9760*/  F2FP.BF16.F32.PACK_AB R41, R46, R21 ;  /* 0x000000152e29723e */ /* 0x000fe200000010ff */
[----:B------:R-:W-:Y:S01]  /*9770*/  FMUL R91, R91, R85 ;  /* 0x000000555b5b7220 */ /* 0x000fe20000400000 */
[----:B------:R-:W-:Y:S01]  /*9780*/  F2FP.BF16.F32.PACK_AB R42, R44, R61 ;  /* 0x0000003d2c2a723e */ /* 0x000fe200000010ff */
[----:B------:R-:W-:Y:S01]  /*9790*/  FFMA R0, R77, R0, R76 ;  /* 0x000000004d007223 */ /* 0x000fe2000000004c */
[----:B------:R-:W-:Y:S01]  /*97a0*/  F2FP.BF16.F32.PACK_AB R26, R33, R26 ;  /* 0x0000001a211a723e */ /* 0x000fe200000010ff */
[-C--:B------:R-:W-:Y:S01]  /*97b0*/  FMUL R94, R94, R85.reuse ;  /* 0x000000555e5e7220 */ /* 0x080fe20000400000 */
[----:B------:R-:W-:Y:S01]  /*97c0*/  F2FP.BF16.F32.PACK_AB R28, R37, R28 ;  /* 0x0000001c251c723e */ /* 0x000fe200000010ff */
[-C--:B------:R-:W-:Y:S01]  /*97d0*/  FMUL R95, R95, R85.reuse ;  /* 0x000000555f5f7220 */ /* 0x080fe20000400000 */
[----:B------:R-:W-:Y:S01]  /*97e0*/  F2FP.BF16.F32.PACK_AB R32, R45, R32 ;  /* 0x000000202d20723e */ /* 0x000fe200000010ff */
[-C--:B------:R-:W-:Y:S01]  /*97f0*/  FMUL R98, R98, R85.reuse ;  /* 0x0000005562627220 */ /* 0x080fe20000400000 */
[----:B------:R-:W-:Y:S01]  /*9800*/  F2FP.BF16.F32.PACK_AB R36, R53, R36 ;  /* 0x000000243524723e */ /* 0x000fe200000010ff */
[-C--:B------:R-:W-:Y:S01]  /*9810*/  FMUL R99, R99, R85.reuse ;  /* 0x0000005563637220 */ /* 0x080fe20000400000 */
[----:B------:R-:W-:Y:S01]  /*9820*/  F2FP.BF16.F32.PACK_AB R43, R43, R54 ;  /* 0x000000362b2b723e */ /* 0x000fe200000010ff */
[----:B------:R-:W-:Y:S01]  /*9830*/  FMUL R102, R102, R85 ;  /* 0x0000005566667220 */ /* 0x000fe20000400000 */
[----:B------:R-:W-:Y:S01]  /*9840*/  F2FP.BF16.F32.PACK_AB R44, R48, R65 ;  /* 0x00000041302c723e */ /* 0x000fe200000010ff */
[----:B------:R-:W-:Y:S01]  /*9850*/  FMUL R103, R103, R85 ;  /* 0x0000005567677220 */ /* 0x000fe20000400000 */
[----:B------:R-:W-:Y:S01]  /*9860*/  F2FP.BF16.F32.PACK_AB R46, R52, R69 ;  /* 0x00000045342e723e */ /* 0x000fe200000010ff */
[-C--:B------:R-:W-:Y:S01]  /*9870*/  FMUL R106, R106, R85.reuse ;  /* 0x000000556a6a7220 */ /* 0x080fe20000400000 */
[----:B------:R-:W-:Y:S01]  /*9880*/  F2FP.BF16.F32.PACK_AB R47, R47, R50 ;  /* 0x000000322f2f723e */ /* 0x000fe200000010ff */
[-C--:B------:R-:W-:Y:S01]  /*9890*/  FMUL R107, R107, R85.reuse ;  /* 0x000000556b6b7220 */ /* 0x080fe20000400000 */
        /* <DEDUP_REMOVED lines=16> */
[----:B------:R-:W-:Y:S01]  /*99a0*/  FMUL R88, R88, R77 ;  /* 0x0000004d58587220 */ /* 0x000fe20000400000 */
        /* <DEDUP_REMOVED lines=38> */
[----:B------:R-:W-:Y:S01]  /*9c10*/  F2FP.BF16.F32.PACK_AB R54, R64, R71 ;  /* 0x000000474036723e */ /* 0x000fe200000010ff */
[----:B--23--:R-:W-:Y:S06]  /*9c20*/  @!P0 BRA `(.L_x_39) ;  /* 0x0000000000048947 */ /* 0x00cfec0003800000 */
[----:B------:R-:W-:Y:S01]  /*9c30*/  BPT.TRAP 0x1 ;  /* 0x000000040000795c */ /* 0x000fe20000300000 */
.L_x_39:
[----:B------:R-:W-:Y:S05]  /*9c40*/  @P2 BRA `(.L_x_40) ;  /* 0x0000000000082947 */ /* 0x000fea0003800000 */
[----:B------:R-:W1:Y:S02]  /*9c50*/  SYNCS.PHASECHK.TRANS64.TRYWAIT P2, [UR7+0x24000], R68 ;  /* 0x02400044ff0075a7 */ /* 0x000e640008040147 */
[----:B-1----:R-:W-:Y:S05]  /*9c60*/  @!P2 BRA `(.L_x_41) ;  /* 0x000000340028a947 */ /* 0x002fea0003800000 */
.L_x_40:
        /* <DEDUP_REMOVED lines=45> */
.L_x_42:
[----:B------:R-:W-:-:S04]  /*9f40*/  ULEA UR7, UR4, UR36, 0x3 ;  /* 0x0000002404077291 */ /* 0x000fc8000f8e183f */
[----:B------:R-:W-:-:S04]  /*9f50*/  UIADD3 UR7, UR7, 0x24028, URZ ;  /* 0x0002402807077890 */ /* 0x000fc8000fffe03f */
[----:B------:R-:W-:-:S09]  /*9f60*/  UPRMT UR7, URZ, 0x654, UR7 ;  /* 0x000006543f077896 */ /* 0x000fd20008000007 */
[----:B------:R-:W-:Y:S01]  /*9f70*/  SYNCS.ARRIVE.TRANS64.RED.A1T0 RZ, [UR7], RZ ;  /* 0x000000ffffff79a7 */ /* 0x000fe20008100407 */
[----:B------:R-:W-:Y:S05]  /*9f80*/  @P1 BRA `(.L_x_43) ;  /* 0x0000000000041947 */ /* 0x000fea0003800000 */
[----:B------:R-:W-:Y:S01]  /*9f90*/  BPT.TRAP 0x1 ;  /* 0x000000040000795c */ /* 0x000fe20000300000 */
.L_x_43:
[----:B------:R-:W-:-:S04]  /*9fa0*/  UIADD3 UR4, UR4, 0x1, URZ ;  /* 0x0000000104047890 */ /* 0x000fc8000fffe03f */
[----:B------:R-:W-:-:S04]  /*9fb0*/  UISETP.NE.AND UP0, UPT, UR4, 0x5, UPT ;  /* 0x000000050400788c */ /* 0x000fc8000bf05270 */
[----:B------:R-:W-:Y:S01]  /*9fc0*/  USEL UR7, UR4, URZ, UP0 ;  /* 0x0000003f04077287 */ /* 0x000fe20008000000 */
[----:B------:R-:W-:Y:S11]  /*9fd0*/  @!P0 BRA `(.L_x_44) ;  /* 0x0000000000048947 */ /* 0x000ff60003800000 */
[----:B------:R-:W-:Y:S01]  /*9fe0*/  BPT.TRAP 0x1 ;  /* 0x000000040000795c */ /* 0x000fe20000300000 */
.L_x_44:
[----:B------:R-:W-:-:S04]  /*9ff0*/  ULEA UR4, UR7, UR36, 0x3 ;  /* 0x0000002407047291 */ /* 0x000fc8000f8e183f */
[----:B------:R-:W-:-:S04]  /*a000*/  UIADD3 UR4, UR4, 0x24028, URZ ;  /* 0x0002402804047890 */ /* 0x000fc8000fffe03f */
[----:B------:R-:W-:-:S09]  /*a010*/  UPRMT UR4, URZ, 0x654, UR4 ;  /* 0x000006543f047896 */ /* 0x000fd20008000004 */
[----:B------:R-:W-:Y:S01]  /*a020*/  SYNCS.ARRIVE.TRANS64.RED.A1T0 RZ, [UR4], RZ ;  /* 0x000000ffffff79a7 */ /* 0x000fe20008100404 */
[----:B------:R-:W-:Y:S05]  /*a030*/  @P1 BRA `(.L_x_45) ;  /* 0x0000000000041947 */ /* 0x000fea0003800000 */
[----:B------:R-:W-:Y:S01]  /*a040*/  BPT.TRAP 0x1 ;  /* 0x000000040000795c */ /* 0x000fe20000300000 */
.L_x_45:
[----:B------:R-:W-:Y:S01]  /*a050*/  UIADD3 UR4, UR7, 0x1, URZ ;  /* 0x0000000107047890 */ /* 0x000fe2000fffe03f */
[C---:B------:R-:W-:Y:S01]  /*a060*/  ISETP.GT.AND P2, PT, R6.reuse, 0x1, PT ;  /* 0x000000010600780c */ /* 0x040fe20003f44270 */
[----:B------:R-:W-:Y:S01]  /*a070*/  UIADD3 UR7, UR11, 0x1, URZ ;  /* 0x000000010b077890 */ /* 0x000fe2000fffe03f */
[----:B------:R-:W-:Y:S01]  /*a080*/  IADD3 R6, R6, -0x1, RZ ;  /* 0xffffffff06067810 */ /* 0x000fe20007ffe0ff */
[----:B------:R-:W-:Y:S01]  /*a090*/  UISETP.NE.AND UP0, UPT, UR4, 0x5, UPT ;  /* 0x000000050400788c */ /* 0x000fe2000bf05270 */
[----:B------:R-:W-:Y:S01]  /*a0a0*/  VIADD R3, R3, 0x80 ;  /* 0x0000008003037836 */ /* 0x000fe20000000000 */
[----:B------:R-:W-:Y:S01]  /*a0b0*/  UISETP.NE.AND UP1, UPT, UR7, 0x5, UPT ;  /* 0x000000050700788c */ /* 0x000fe2000bf25270 */
[----:B-1----:R-:W-:Y:S01]  /*a0c0*/  MOV R9, R4 ;  /* 0x0000000400097202 */ /* 0x002fe20000000f00 */
[----:B------:R-:W-:Y:S01]  /*a0d0*/  USEL UR4, UR4, URZ, UP0 ;  /* 0x0000003f04047287 */ /* 0x000fe20008000000 */
[----:B------:R-:W-:Y:S01]  /*a0e0*/  MOV R8, R5 ;  /* 0x0000000500087202 */ /* 0x000fe20000000f00 */
[----:B------:R-:W-:-:S02]  /*a0f0*/  USEL UR10, URZ, 0x1, UP1 ;  /* 0x000000013f0a7887 */ /* 0x000fc40008800000 */
[----:B------:R-:W-:-:S04]  /*a100*/  USEL UR7, UR7, URZ, UP1 ;  /* 0x0000003f07077287 */ /* 0x000fc80008800000 */
[----:B------:R-:W-:Y:S01]  /*a110*/  LOP3.LUT R10, R7, UR10, RZ, 0x3c, !PT ;  /* 0x0000000a070a7c12 */ /* 0x000fe2000f8e3cff */
[----:B------:R-:W-:Y:S07]  /*a120*/  @P2 BRA `(.L_x_46) ;  /* 0xffffffcc00342947 */ /* 0x000fee000383ffff */
.L_x_35:
[----:B------:R-:W1:Y:S01]  /*a130*/  SHFL.BFLY PT, R3, R0, 0x1, 0x1f ;  /* 0x0c201f0000037f89 */ /* 0x000e6200000e0000 */
[----:B------:R-:W-:Y:S01]  /*a140*/  BSSY B0, `(.L_x_47) ;  /* 0x0000023000007945 */ /* 0x000fe20003800000 */
[----:B------:R-:W-:Y:S01]  /*a150*/  MOV R9, 0x7f800000 ;  /* 0x7f80000000097802 */ /* 0x000fe20000000f00 */
[----:B------:R-:W-:Y:S01]  /*a160*/  IMAD.MOV.U32 R8, RZ, RZ, 0x3f800000 ;  /* 0x3f800000ff087424 */ /* 0x000fe200078e00ff */
[----:B------:R-:W2:Y:S01]  /*a170*/  SHFL.BFLY PT, R7, R2, 0x1, 0x1f ;  /* 0x0c201f0002077f89 */ /* 0x000ea200000e0000 */
[----:B------:R-:W-:Y:S02]  /*a180*/  MOV R10, 0x3f800000 ;  /* 0x3f800000000a7802 */ /* 0x000fe40000000f00 */
[----:B------:R-:W-:Y:S01]  /*a190*/  MOV R11, 0x7f800000 ;  /* 0x7f800000000b7802 */ /* 0x000fe20000000f00 */
[----:B-1----:R-:W-:Y:S01]  /*a1a0*/  FADD R3, R3, R0 ;  /* 0x0000000003037221 */ /* 0x002fe20000000000 */
[----:B--2---:R-:W-:-:S04]  /*a1b0*/  FADD R16, R7, R2 ;  /* 0x0000000207107221 */ /* 0x004fc80000000000 */
[----:B------:R-:W1:Y:S04]  /*a1c0*/  SHFL.BFLY PT, R6, R3, 0x2, 0x1f ;  /* 0x0c401f0003067f89 */ /* 0x000e6800000e0000 */
[----:B------:R-:W2:Y:S01]  /*a1d0*/  SHFL.BFLY PT, R17, R16, 0x2, 0x1f ;  /* 0x0c401f0010117f89 */ /* 0x000ea200000e0000 */
[C---:B-1----:R-:W-:Y:S01]  /*a1e0*/  FSETP.NE.AND P0, PT, R3.reuse, -R6, PT ;  /* 0x800000060300720b */ /* 0x042fe20003f05000 */
[----:B------:R-:W-:Y:S01]  /*a1f0*/  FADD R6, R3, R6 ;  /* 0x0000000603067221 */ /* 0x000fe20000000000 */
[----:B--2---:R-:W-:-:S11]  /*a200*/  FADD R7, R16, R17 ;  /* 0x0000001110077221 */ /* 0x004fd60000000000 */
[----:B------:R-:W-:Y:S05]  /*a210*/  @!P0 BRA `(.L_x_48) ;  /* 0x0000000000548947 */ /* 0x000fea0003800000 */
[----:B------:R-:W-:Y:S01]  /*a220*/  IADD3 R0, R6, 0x1800000, RZ ;  /* 0x0180000006007810 */ /* 0x000fe20007ffe0ff */
[----:B------:R-:W-:Y:S03]  /*a230*/  BSSY B1, `(.L_x_49) ;  /* 0x000000c000017945 */ /* 0x000fe60003800000 */
[----:B------:R-:W-:-:S04]  /*a240*/  LOP3.LUT R0, R0, 0x7f800000, RZ, 0xc0, !PT ;  /* 0x7f80000000007812 */ /* 0x000fc800078ec0ff */
[----:B------:R-:W-:-:S13]  /*a250*/  ISETP.GT.U32.AND P0, PT, R0, 0x1ffffff, PT ;  /* 0x01ffffff0000780c */ /* 0x000fda0003f04070 */
[----:B------:R-:W-:Y:S05]  /*a260*/  @P0 BRA `(.L_x_50) ;  /* 0x0000000000100947 */ /* 0x000fea0003800000 */
[----:B------:R-:W-:Y:S01]  /*a270*/  IMAD.MOV.U32 R2, RZ, RZ, R6 ;  /* 0x000000ffff027224 */ /* 0x000fe200078e0006 */
[----:B------:R-:W-:-:S07]  /*a280*/  MOV R15, 0xa2a0 ;  /* 0x0000a2a0000f7802 */ /* 0x000fce0000000f00 */
[----:B------:R-:W-:Y:S05]  /*a290*/  CALL.REL.NOINC `($__internal_0_$__cuda_sm20_rcp_rn_f32_slowpath) ;  /* 0x0000003000447944 */ /* 0x000fea0003c00000 */
[----:B------:R-:W-:Y:S05]  /*a2a0*/  BRA `(.L_x_51) ;  /* 0x0000000000107947 */ /* 0x000fea0003800000 */
.L_x_50:
[----:B------:R-:W1:Y:S02]  /*a2b0*/  MUFU.RCP R3, R6 ;  /* 0x0000000600037308 */ /* 0x000e640000001000 */
[----:B-1----:R-:W-:-:S04]  /*a2c0*/  FFMA R0, R6, R3, -1 ;  /* 0xbf80000006007423 */ /* 0x002fc80000000003 */
[----:B------:R-:W-:-:S04]  /*a2d0*/  FADD.FTZ R0, -R0, -RZ ;  /* 0x800000ff00007221 */ /* 0x000fc80000010100 */
[----:B------:R-:W-:-:S07]  /*a2e0*/  FFMA R10, R3, R0, R3 ;  /* 0x00000000030a7223 */ /* 0x000fce0000000003 */
.L_x_51:
[----:B------:R-:W-:Y:S05]  /*a2f0*/  BSYNC B1 ;  /* 0x0000000000017941 */ /* 0x000fea0003800000 */
.L_x_49:
[----:B------:R-:W-:Y:S01]  /*a300*/  FSETP.GEU.AND P0, PT, |R6|, 1.175494350822287508e-38, PT ;  /* 0x008000000600780b */ /* 0x000fe20003f0e200 */
[----:B------:R-:W-:-:S12]  /*a310*/  ULDC UR4, c[0x0][0x600] ;  /* 0x0001800000047ab9 */ /* 0x000fd80000000800 */
[----:B------:R-:W-:-:S04]  /*a320*/  @!P0 FMUL R6, R6, 16777216 ;  /* 0x4b80000006068820 */ /* 0x000fc80000400000 */
[----:B------:R-:W1:Y:S02]  /*a330*/  MUFU.LG2 R0, R6 ;  /* 0x0000000600007308 */ /* 0x000e640000000c00 */
[----:B-1----:R-:W-:-:S04]  /*a340*/  @!P0 FADD R0, R0, -24 ;  /* 0xc1c0000000008421 */ /* 0x002fc80000000000 */
[----:B------:R-:W-:-:S04]  /*a350*/  FMUL R11, R0, 0.69314718246459960938 ;  /* 0x3f317218000b7820 */ /* 0x000fc80000400000 */
[----:B------:R-:W-:-:S07]  /*a360*/  FFMA R11, R4, UR4, R11 ;  /* 0x00000004040b7c23 */ /* 0x000fce000800000b */
.L_x_48:
[----:B------:R-:W-:Y:S05]  /*a370*/  BSYNC B0 ;  /* 0x0000000000007941 */ /* 0x000fea0003800000 */
.L_x_47:
[----:B------:R-:W-:Y:S01]  /*a380*/  FSETP.NE.AND P0, PT, R16, -R17, PT ;  /* 0x800000111000720b */ /* 0x000fe20003f05000 */
[----:B------:R-:W-:Y:S01]  /*a390*/  ULDC UR4, c[0x0][0x608] ;  /* 0x0001820000047ab9 */ /* 0x000fe20000000800 */
[----:B------:R-:W-:Y:S01]  /*a3a0*/  BSSY B0, `(.L_x_52) ;  /* 0x0000031000007945 */ /* 0x000fe20003800000 */
[----:B------:R-:W-:-:S04]  /*a3b0*/  FMUL R10, R10, UR4 ;  /* 0x000000040a0a7c20 */ /* 0x000fc80008400000 */
        /* <DEDUP_REMOVED lines=24> */
[----:B------:R-:W-:Y:S06]  /*a540*/  @!P0 BRA `(.L_x_53) ;  /* 0x0000000000588947 */ /* 0x000fec0003800000 */
[----:B------:R-:W-:Y:S01]  /*a550*/  IADD3 R0, R7, 0x1800000, RZ ;  /* 0x0180000007007810 */ /* 0x000fe20007ffe0ff */
[----:B------:R-:W-:Y:S03]  /*a560*/  BSSY B1, `(.L_x_54) ;  /* 0x000000d000017945 */ /* 0x000fe60003800000 */
[----:B------:R-:W-:-:S04]  /*a570*/  LOP3.LUT R0, R0, 0x7f800000, RZ, 0xc0, !PT ;  /* 0x7f80000000007812 */ /* 0x000fc800078ec0ff */
[----:B------:R-:W-:-:S13]  /*a580*/  ISETP.GT.U32.AND P0, PT, R0, 0x1ffffff, PT ;  /* 0x01ffffff0000780c */ /* 0x000fda0003f04070 */
[----:B------:R-:W-:Y:S05]  /*a590*/  @P0 BRA `(.L_x_55) ;  /* 0x0000000000140947 */ /* 0x000fea0003800000 */
[----:B------:R-:W-:Y:S02]  /*a5a0*/  MOV R2, R7 ;  /* 0x0000000700027202 */ /* 0x000fe40000000f00 */
[----:B------:R-:W-:-:S07]  /*a5b0*/  MOV R15, 0xa5d0 ;  /* 0x0000a5d0000f7802 */ /* 0x000fce0000000f00 */
[----:B------:R-:W-:Y:S05]  /*a5c0*/  CALL.REL.NOINC `($__internal_0_$__cuda_sm20_rcp_rn_f32_slowpath) ;  /* 0x0000002c00787944 */ /* 0x000fea0003c00000 */
[----:B------:R-:W-:Y:S01]  /*a5d0*/  MOV R8, R10 ;  /* 0x0000000a00087202 */ /* 0x000fe20000000f00 */
[----:B------:R-:W-:Y:S06]  /*a5e0*/  BRA `(.L_x_56) ;  /* 0x0000000000107947 */ /* 0x000fec0003800000 */
.L_x_55:
[----:B------:R-:W1:Y:S02]  /*a5f0*/  MUFU.RCP R8, R7 ;  /* 0x0000000700087308 */ /* 0x000e640000001000 */
[----:B-1----:R-:W-:-:S04]  /*a600*/  FFMA R0, R7, R8, -1 ;  /* 0xbf80000007007423 */ /* 0x002fc80000000008 */
[----:B------:R-:W-:-:S04]  /*a610*/  FADD.FTZ R3, -R0, -RZ ;  /* 0x800000ff00037221 */ /* 0x000fc80000010100 */
[----:B------:R-:W-:-:S07]  /*a620*/  FFMA R8, R8, R3, R8 ;  /* 0x0000000308087223 */ /* 0x000fce0000000008 */
.L_x_56:
[----:B------:R-:W-:Y:S05]  /*a630*/  BSYNC B1 ;  /* 0x0000000000017941 */ /* 0x000fea0003800000 */
.L_x_54:
[----:B------:R-:W-:Y:S01]  /*a640*/  FSETP.GEU.AND P0, PT, |R7|, 1.175494350822287508e-38, PT ;  /* 0x008000000700780b */ /* 0x000fe20003f0e200 */
[----:B------:R-:W-:-:S12]  /*a650*/  ULDC UR4, c[0x0][0x600] ;  /* 0x0001800000047ab9 */ /* 0x000fd80000000800 */
[----:B------:R-:W-:-:S04]  /*a660*/  @!P0 FMUL R7, R7, 16777216 ;  /* 0x4b80000007078820 */ /* 0x000fc80000400000 */
[----:B------:R-:W1:Y:S02]  /*a670*/  MUFU.LG2 R0, R7 ;  /* 0x0000000700007308 */ /* 0x000e640000000c00 */
[----:B-1----:R-:W-:-:S04]  /*a680*/  @!P0 FADD R0, R0, -24 ;  /* 0xc1c0000000008421 */ /* 0x002fc80000000000 */
[----:B------:R-:W-:-:S04]  /*a690*/  FMUL R0, R0, 0.69314718246459960938 ;  /* 0x3f31721800007820 */ /* 0x000fc80000400000 */
[----:B------:R-:W-:-:S07]  /*a6a0*/  FFMA R9, R5, UR4, R0 ;  /* 0x0000000405097c23 */ /* 0x000fce0008000000 */
.L_x_53:
[----:B------:R-:W-:Y:S05]  /*a6b0*/  BSYNC B0 ;  /* 0x0000000000007941 */ /* 0x000fea0003800000 */
.L_x_52:
[----:B------:R-:W-:Y:S01]  /*a6c0*/  UISETP.NE.AND UP0, UPT, UR37, 0x1, UPT ;  /* 0x000000012500788c */ /* 0x000fe2000bf05270 */
[----:B------:R-:W1:Y:S01]  /*a6d0*/  S2R R2, SR_TID.X ;  /* 0x0000000000027919 */ /* 0x000e620000002100 */
[----:B------:R-:W-:Y:S02]  /*a6e0*/  ULDC.64 UR8, c[0x0][0x208] ;  /* 0x0000820000087ab9 */ /* 0x000fe40000000a00 */
[----:B------:R-:W-:-:S06]  /*a6f0*/  USEL UR4, URZ, 0x1, UP0 ;  /* 0x000000013f047887 */ /* 0x000fcc0008000000 */
[----:B------:R-:W-:Y:S01]  /*a700*/  IMAD.U32 R0, RZ, RZ, UR4 ;  /* 0x00000004ff007e24 */ /* 0x000fe2000f8e00ff */
[----:B------:R-:W-:Y:S02]  /*a710*/  ULDC UR4, c[0x0][0x608] ;  /* 0x0001820000047ab9 */ /* 0x000fe40000000800 */
[----:B------:R-:W-:Y:S02]  /*a720*/  FMUL R8, R8, UR4 ;  /* 0x0000000408087c20 */ /* 0x000fe40008400000 */
[----:B------:R-:W-:-:S04]  /*a730*/  SHF.L.U32 R0, R0, 0x1f, RZ ;  /* 0x0000001f00007819 */ /* 0x000fc800000006ff */
[----:B------:R-:W2:Y:S01]  /*a740*/  SYNCS.PHASECHK.TRANS64.TRYWAIT P0, [UR32+0x8], R0 ;  /* 0x00000800ff0075a7 */ /* 0x000ea20008000160 */
[C---:B-1----:R-:W-:Y:S02]  /*a750*/  LOP3.LUT P1, RZ, R2.reuse, 0x3, RZ, 0xc0, !PT ;  /* 0x0000000302ff7812 */ /* 0x042fe4000782c0ff */
[----:B------:R-:W-:Y:S01]  /*a760*/  LOP3.LUT R16, R2, 0x7f, RZ, 0xc0, !PT ;  /* 0x0000007f02107812 */ /* 0x000fe200078ec0ff */
[----:B--2---:R-:W-:Y:S10]  /*a770*/  @!P0 BRA `(.L_x_57) ;  /* 0x00000028007c8947 */ /* 0x004ff40003800000 */
.L_x_109:
[----:B------:R-:W-:Y:S01]  /*a780*/  USHF.L.U32 UR42, UR42, 0x6, URZ ;  /* 0x000000062a2a7899 */ /* 0x000fe2000800063f */
[----:B------:R-:W-:Y:S01]  /*a790*/  BSSY B0, `(.L_x_58) ;  /* 0x0000018000007945 */ /* 0x000fe20003800000 */
[----:B------:R-:W-:-:S03]  /*a7a0*/  SHF.R.U32.HI R17, RZ, 0x5, R16 ;  /* 0x00000005ff117819 */ /* 0x000fc60000011610 */
[----:B------:R-:W-:Y:S07]  /*a7b0*/  @P1 BRA `(.L_x_59) ;  /* 0x0000000000541947 */ /* 0x000fee0003800000 */
[----:B------:R-:W2:Y:S01]  /*a7c0*/  S2UR UR4, SR_CTAID.Y ;  /* 0x00000000000479c3 */ /* 0x000ea20000002600 */
[----:B-1----:R-:W-:Y:S01]  /*a7d0*/  SHF.R.U32.HI R0, RZ, 0x2, R2 ;  /* 0x00000002ff007819 */ /* 0x002fe20000011602 */
[----:B------:R-:W-:Y:S01]  /*a7e0*/  ULDC.64 UR6, c[0x0][0x688] ;  /* 0x0001a20000067ab9 */ /* 0x000fe20000000a00 */
[----:B------:R-:W-:Y:S02]  /*a7f0*/  SHF.L.U32 R3, R17, 0x4, RZ ;  /* 0x0000000411037819 */ /* 0x000fe400000006ff */
[----:B------:R-:W-:-:S03]  /*a800*/  LOP3.LUT R0, R0, 0x7, RZ, 0xc0, !PT ;  /* 0x0000000700007812 */ /* 0x000fc600078ec0ff */
[----:B------:R-:W1:Y:S01]  /*a810*/  S2UR UR5, SR_CTAID.Z ;  /* 0x00000000000579c3 */ /* 0x000e620000002700 */
[----:B------:R-:W-:-:S04]  /*a820*/  LOP3.LUT R0, R3, 0xfffffff0, R0, 0xe2, !PT ;  /* 0xfffffff003007812 */ /* 0x000fc800078ee200 */
[----:B------:R-:W-:-:S04]  /*a830*/  IADD3 R3, R0, UR42, RZ ;  /* 0x0000002a00037c10 */ /* 0x000fc8000fffe0ff */
[----:B------:R-:W-:Y:S01]  /*a840*/  IADD3 R2, R3, 0x8, RZ ;  /* 0x0000000803027810 */ /* 0x000fe20007ffe0ff */
[----:B--2---:R-:W-:-:S04]  /*a850*/  UIMAD UR4, UR4, UR6, UR42 ;  /* 0x00000006040472a4 */ /* 0x004fc8000f8e022a */
[----:B-1----:R-:W-:-:S03]  /*a860*/  UIMAD UR4, UR5, UR7, UR4 ;  /* 0x00000007050472a4 */ /* 0x002fc6000f8e0204 */
[----:B------:R-:W-:Y:S02]  /*a870*/  ULDC UR5, c[0x0][0x288] ;  /* 0x0000a20000057ab9 */ /* 0x000fe40000000800 */
[----:B------:R-:W-:Y:S02]  /*a880*/  ISETP.GE.U32.AND P0, PT, R3, UR5, PT ;  /* 0x0000000503007c0c */ /* 0x000fe4000bf06070 */
[----:B------:R-:W-:Y:S02]  /*a890*/  IADD3 R0, P2, R0, UR4, RZ ;  /* 0x0000000400007c10 */ /* 0x000fe4000ff5e0ff */
[----:B------:R-:W-:Y:S01]  /*a8a0*/  ISETP.GE.U32.AND P1, PT, R2, UR5, PT ;  /* 0x0000000502007c0c */ /* 0x000fe2000bf26070 */
[----:B------:R-:W-:Y:S02]  /*a8b0*/  ULDC.64 UR4, c[0x0][0x680] ;  /* 0x0001a00000047ab9 */ /* 0x000fe40000000a00 */
[----:B------:R-:W-:Y:S01]  /*a8c0*/  IMAD.X R3, RZ, RZ, RZ, P2 ;  /* 0x000000ffff037224 */ /* 0x000fe200010e06ff */
[----:B------:R-:W-:-:S04]  /*a8d0*/  LEA R2, P2, R0, UR4, 0x2 ;  /* 0x0000000400027c11 */ /* 0x000fc8000f8410ff */
[----:B------:R-:W-:-:S05]  /*a8e0*/  LEA.HI.X R3, R0, UR5, R3, 0x2, P2 ;  /* 0x0000000500037c11 */ /* 0x000fca00090f1403 */
[----:B------:R2:W-:Y:S04]  /*a8f0*/  @!P0 STG.E desc[UR8][R2.64], R11 ;  /* 0x0000000b02008986 */ /* 0x0005e8000c101908 */
[----:B------:R2:W-:Y:S02]  /*a900*/  @!P1 STG.E desc[UR8][R2.64+0x20], R9 ;  /* 0x0000200902009986 */ /* 0x0005e4000c101908 */
.L_x_59:
[----:B------:R-:W-:Y:S05]  /*a910*/  BSYNC B0 ;  /* 0x0000000000007941 */ /* 0x000fea0003800000 */
.L_x_58:
[----:B------:R-:W-:Y:S01]  /*a920*/  ULDC.64 UR4, c[0x0][0x730] ;  /* 0x0001cc0000047ab9 */ /* 0x000fe20000000a00 */
[-C--:B------:R-:W-:Y:S01]  /*a930*/  FMUL R90, R90, R8.reuse ;  /* 0x000000085a5a7220 */ /* 0x080fe20000400000 */
[----:B------:R-:W-:Y:S01]  /*a940*/  ISETP.NE.U32.AND P0, PT, RZ, UR4, PT ;  /* 0x00000004ff007c0c */ /* 0x000fe2000bf05070 */
[-C--:B------:R-:W-:Y:S01]  /*a950*/  FMUL R44, R91, R8.reuse ;  /* 0x000000085b2c7220 */ /* 0x080fe20000400000 */
[-C--:B------:R-:W-:Y:S01]  /*a960*/  FMUL R94, R94, R8.reuse ;  /* 0x000000085e5e7220 */ /* 0x080fe20000400000 */
[-C--:B------:R-:W-:Y:S01]  /*a970*/  FMUL R48, R95, R8.reuse ;  /* 0x000000085f307220 */ /* 0x080fe20000400000 */
[----:B------:R-:W-:Y:S01]  /*a980*/  ISETP.NE.AND.EX P0, PT, RZ, UR5, PT, P0 ;  /* 0x00000005ff007c0c */ /* 0x000fe2000bf05300 */
        /* <DEDUP_REMOVED lines=20> */
[----:B------:R-:W-:Y:S06]  /*aad0*/  @P0 BRA `(.L_x_60) ;  /* 0x0000000000200947 */ /* 0x000fec0003800000 */
[----:B------:R-:W-:Y:S02]  /*aae0*/  ULDC.64 UR4, c[0x0][0x728] ;  /* 0x0001ca0000047ab9 */ /* 0x000fe40000000a00 */
[----:B------:R-:W-:-:S04]  /*aaf0*/  ISETP.NE.U32.AND P0, PT, RZ, UR4, PT ;  /* 0x00000004ff007c0c */ /* 0x000fc8000bf05070 */
[----:B------:R-:W-:-:S13]  /*ab00*/  ISETP.NE.AND.EX P0, PT, RZ, UR5, PT, P0 ;  /* 0x00000005ff007c0c */ /* 0x000fda000bf05300 */
[----:B------:R-:W-:Y:S05]  /*ab10*/  @!P0 BRA `(.L_x_61) ;  /* 0x00000000000c8947 */ /* 0x000fea0003800000 */
[----:B-12---:R-:W1:Y:S02]  /*ab20*/  LDC.64 R2, c[0x0][0x728] ;  /* 0x0001ca00ff027b82 */ /* 0x006e640000000a00 */
[----:B-1----:R4:W5:Y:S01]  /*ab30*/  LDG.E R2, desc[UR8][R2.64] ;  /* 0x0000000802027981 */ /* 0x002962000c1e1900 */
[----:B------:R-:W-:Y:S05]  /*ab40*/  BRA `(.L_x_60) ;  /* 0x0000000000047947 */ /* 0x000fea0003800000 */
.L_x_61:
[----:B--2---:R-:W3:Y:S02]  /*ab50*/  LDC R2, c[0x0][0x720] ;  /* 0x0001c800ff027b82 */ /* 0x004ee40000000800 */
.L_x_60:
[----:B-1----:R-:W-:Y:S02]  /*ab60*/  MOV R0, RZ ;  /* 0x000000ff00007202 */ /* 0x002fe40000000f00 */
[----:B---3-5:R-:W-:Y:S02]  /*ab70*/  MOV R53, R2 ;  /* 0x0000000200357202 */ /* 0x028fe40000000f00 */
[----:B------:R-:W-:-:S13]  /*ab80*/  LOP3.LUT P0, RZ, R0, 0x1bf, RZ, 0xc0, !PT ;  /* 0x000001bf00ff7812 */ /* 0x000fda000780c0ff */
[----:B------:R-:W-:Y:S05]  /*ab90*/  @!P0 BRA `(.L_x_62) ;  /* 0x0000000000408947 */ /* 0x000fea0003800000 */
[----:B------:R-:W-:Y:S01]  /*aba0*/  MOV R0, 0x0 ;  /* 0x0000000000007802 */ /* 0x000fe20000000f00 */
[----:B------:R-:W-:Y:S01]  /*abb0*/  ULDC.64 UR4, c[0x4][0x70] ;  /* 0x01001c0000047ab9 */ /* 0x000fe20000000a00 */
[----:B------:R-:W-:Y:S01]  /*abc0*/  ULDC.64 UR6, c[0x4][0x8] ;  /* 0x0100020000067ab9 */ /* 0x000fe20000000a00 */
[----:B------:R-:W-:Y:S01]  /*abd0*/  MOV R4, UR4 ;  /* 0x0000000400047c02 */ /* 0x000fe20008000f00 */
[----:B--2-4-:R1:W2:Y:S01]  /*abe0*/  LDC.64 R2, c[0x4][R0] ;  /* 0x0100000000027b82 */ /* 0x0142a20000000a00 */
[----:B------:R-:W-:Y:S01]  /*abf0*/  MOV R5, UR5 ;  /* 0x0000000500057c02 */ /* 0x000fe20008000f00 */
[----:B------:R-:W-:Y:S01]  /*ac00*/  ULDC.64 UR4, c[0x4][0x78] ;  /* 0x01001e0000047ab9 */ /* 0x000fe20000000a00 */
[----:B------:R-:W-:Y:S01]  /*ac10*/  MOV R10, UR6 ;  /* 0x00000006000a7c02 */ /* 0x000fe20008000f00 */
[----:B------:R-:W-:Y:S01]  /*ac20*/  IMAD.U32 R6, RZ, RZ, UR4 ;  /* 0x00000004ff067e24 */ /* 0x000fe2000f8e00ff */
[----:B------:R-:W-:Y:S01]  /*ac30*/  MOV R7, UR5 ;  /* 0x0000000500077c02 */ /* 0x000fe20008000f00 */
[----:B------:R-:W-:Y:S01]  /*ac40*/  IMAD.MOV.U32 R8, RZ, RZ, 0x70 ;  /* 0x00000070ff087424 */ /* 0x000fe200078e00ff */
[----:B------:R-:W-:-:S02]  /*ac50*/  MOV R11, UR7 ;  /* 0x00000007000b7c02 */ /* 0x000fc40008000f00 */
[----:B------:R-:W-:Y:S02]  /*ac60*/  MOV R12, 0x1 ;  /* 0x00000001000c7802 */ /* 0x000fe40000000f00 */
[----:B-1----:R-:W-:-:S07]  /*ac70*/  MOV R13, RZ ;  /* 0x000000ff000d7202 */ /* 0x002fce0000000f00 */
[----:B------:R-:W-:-:S07]  /*ac80*/  LEPC R20, `(.L_x_62) ;  /* 0x000000001014794e */ /* 0x000fce0000000000 */
[----:B--2---:R-:W-:Y:S05]  /*ac90*/  CALL.ABS.NOINC R2 ;  /* 0x0000000002007343 */ /* 0x004fea0003c00000 */
.L_x_62:
[----:B------:R-:W-:Y:S01]  /*aca0*/  MOV R18, UR36 ;  /* 0x0000002400127c02 */ /* 0x000fe20008000f00 */
[----:B--2-4-:R-:W-:-:S04]  /*acb0*/  IMAD.U32 R3, RZ, RZ, UR37 ;  /* 0x00000025ff037e24 */ /* 0x014fc8000f8e00ff */
[----:B------:R-:W-:-:S05]  /*acc0*/  IMAD R18, R3, 0x2200, R18 ;  /* 0x0000220003127824 */ /* 0x000fca00078e0212 */
[----:B------:R-:W-:-:S04]  /*acd0*/  IADD3 R19, R18, -0x2200, RZ ;  /* 0xffffde0012137810 */ /* 0x000fc80007ffe0ff */
[----:B------:R-:W-:-:S13]  /*ace0*/  LOP3.LUT P0, RZ, R19, 0x1b0, RZ, 0xc0, !PT ;  /* 0x000001b013ff7812 */ /* 0x000fda000780c0ff */
[----:B------:R-:W-:Y:S05]  /*acf0*/  @!P0 BRA `(.L_x_63) ;  /* 0x0000000000408947 */ /* 0x000fea0003800000 */
[----:B------:R-:W-:Y:S01]  /*ad00*/  MOV R0, 0x0 ;  /* 0x0000000000007802 */ /* 0x000fe20000000f00 */
[----:B------:R-:W-:Y:S01]  /*ad10*/  ULDC.64 UR4, c[0x4][0x70] ;  /* 0x01001c0000047ab9 */ /* 0x000fe20000000a00 */
[----:B------:R-:W-:Y:S01]  /*ad20*/  ULDC.64 UR6, c[0x4][0x78] ;  /* 0x01001e0000067ab9 */ /* 0x000fe20000000a00 */
[----:B------:R-:W-:Y:S01]  /*ad30*/  MOV R4, UR4 ;  /* 0x0000000400047c02 */ /* 0x000fe20008000f00 */
[----:B------:R1:W2:Y:S01]  /*ad40*/  LDC.64 R2, c[0x4][R0] ;  /* 0x0100000000027b82 */ /* 0x0002a20000000a00 */
[----:B------:R-:W-:Y:S01]  /*ad50*/  MOV R5, UR5 ;  /* 0x0000000500057c02 */ /* 0x000fe20008000f00 */
[----:B------:R-:W-:Y:S01]  /*ad60*/  ULDC.64 UR4, c[0x4][0x10] ;  /* 0x0100040000047ab9 */ /* 0x000fe20000000a00 */
[----:B------:R-:W-:Y:S01]  /*ad70*/  IMAD.U32 R6, RZ, RZ, UR6 ;  /* 0x00000006ff067e24 */ /* 0x000fe2000f8e00ff */
[----:B------:R-:W-:Y:S01]  /*ad80*/  MOV R7, UR7 ;  /* 0x0000000700077c02 */ /* 0x000fe20008000f00 */
[----:B------:R-:W-:Y:S01]  /*ad90*/  IMAD.MOV.U32 R8, RZ, RZ, 0x70 ;  /* 0x00000070ff087424 */ /* 0x000fe200078e00ff */
[----:B------:R-:W-:-:S02]  /*ada0*/  MOV R10, UR4 ;  /* 0x00000004000a7c02 */ /* 0x000fc40008000f00 */
[----:B------:R-:W-:Y:S02]  /*adb0*/  MOV R11, UR5 ;  /* 0x00000005000b7c02 */ /* 0x000fe40008000f00 */
[----:B------:R-:W-:Y:S02]  /*adc0*/  MOV R12, 0x1 ;  /* 0x00000001000c7802 */ /* 0x000fe40000000f00 */
[----:B-1----:R-:W-:-:S07]  /*add0*/  MOV R13, RZ ;  /* 0x000000ff000d7202 */ /* 0x002fce0000000f00 */
[----:B------:R-:W-:-:S07]  /*ade0*/  LEPC R20, `(.L_x_63) ;  /* 0x000000001014794e */ /* 0x000fce0000000000 */
[----:B--2---:R-:W-:Y:S05]  /*adf0*/  CALL.ABS.NOINC R2 ;  /* 0x0000000002007343 */ /* 0x004fea0003c00000 */
.L_x_63:
[----:B------:R-:W1:Y:S01]  /*ae00*/  S2R R5, SR_TID.X ;  /* 0x0000000000057919 */ /* 0x000e620000002100 */
[----:B------:R-:W-:Y:S01]  /*ae10*/  ULDC.64 UR4, c[0x0][0x730] ;  /* 0x0001cc0000047ab9 */ /* 0x000fe20000000a00 */
[----:B------:R-:W-:Y:S02]  /*ae20*/  IADD3 R16, R16, 0x1f, RZ ;  /* 0x0000001f10107810 */ /* 0x000fe40007ffe0ff */
[----:B------:R-:W-:Y:S02]  /*ae30*/  ISETP.NE.U32.AND P0, PT, RZ, UR4, PT ;  /* 0x00000004ff007c0c */ /* 0x000fe4000bf05070 */
[----:B------:R-:W-:Y:S02]  /*ae40*/  ISETP.GT.U32.AND P1, PT, R16, 0x3e, PT ;  /* 0x0000003e1000780c */ /* 0x000fe40003f24070 */
[----:B------:R-:W-:-:S13]  /*ae50*/  ISETP.NE.AND.EX P0, PT, RZ, UR5, PT, P0 ;  /* 0x00000005ff007c0c */ /* 0x000fda000bf05300 */
[----:B------:R-:W2:Y:S01]  /*ae60*/  @P0 LDC R53, c[0x0][0x720] ;  /* 0x0001c800ff350b82 */ /* 0x000ea20000000800 */
[C---:B-1----:R-:W-:Y:S02]  /*ae70*/  SHF.L.U32 R0, R5.reuse, 0x5, RZ ;  /* 0x0000000505007819 */ /* 0x042fe400000006ff */
[----:B------:R-:W-:Y:S02]  /*ae80*/  SHF.R.U32.HI R3, RZ, 0x1, R5 ;  /* 0x00000001ff037819 */ /* 0x000fe40000011605 */
[C---:B------:R-:W-:Y:S02]  /*ae90*/  LOP3.LUT R2, R0.reuse, 0xc0, RZ, 0xc0, !PT ;  /* 0x000000c000027812 */ /* 0x040fe400078ec0ff */
[----:B------:R-:W-:Y:S02]  /*aea0*/  LOP3.LUT R4, R0, 0x20, RZ, 0xc0, !PT ;  /* 0x0000002000047812 */ /* 0x000fe400078ec0ff */
[----:B------:R-:W-:Y:S01]  /*aeb0*/  LOP3.LUT R2, R2, 0x8, R3, 0xf8, !PT ;  /* 0x0000000802027812 */ /* 0x000fe200078ef803 */
[----:B------:R-:W-:Y:S01]  /*aec0*/  IMAD.SHL.U32 R3, R5, 0x4, RZ ;  /* 0x0000000405037824 */ /* 0x000fe200078e00ff */
[----:B------:R-:W-:-:S02]  /*aed0*/  LEA R4, R17, R4, 0x9 ;  /* 0x0000000411047211 */ /* 0x000fc400078e48ff */
[----:B------:R-:W-:Y:S01]  /*aee0*/  LOP3.LUT R0, R0, 0x100, RZ, 0xc0, !PT ;  /* 0x0000010000007812 */ /* 0x000fe200078ec0ff */
[-C--:B--2---:R-:W-:Y:S01]  /*aef0*/  FMUL R9, R24, R53.reuse ;  /* 0x0000003518097220 */ /* 0x084fe20000400000 */
[----:B------:R-:W-:Y:S01]  /*af00*/  LOP3.LUT R3, R2, 0x18, R3, 0x78, !PT ;  /* 0x0000001802037812 */ /* 0x000fe200078e7803 */
[-C--:B------:R-:W-:Y:S01]  /*af10*/  FMUL R6, R94, R53.reuse ;  /* 0x000000355e067220 */ /* 0x080fe20000400000 */
[----:B------:R-:W-:Y:S01]  /*af20*/  LOP3.LUT P0, RZ, R5, 0x4, RZ, 0xc0, !PT ;  /* 0x0000000405ff7812 */ /* 0x000fe2000780c0ff */
[-C--:B------:R-:W-:Y:S01]  /*af30*/  FMUL R5, R22, R53.reuse ;  /* 0x0000003516057220 */ /* 0x080fe20000400000 */
[----:B------:R-:W-:Y:S01]  /*af40*/  IADD3 R3, R3, R4, R0 ;  /* 0x0000000403037210 */ /* 0x000fe20007ffe000 */
        /* <DEDUP_REMOVED lines=14> */
[----:B------:R-:W-:Y:S01]  /*b030*/  F2FP.BF16.F32.PACK_AB R56, R5, R0 ;  /* 0x000000000538723e */ /* 0x000fe200000010ff */
[-C--:B------:R-:W-:Y:S01]  /*b040*/  FMUL R26, R34, R53.reuse ;  /* 0x00000035221a7220 */ /* 0x080fe20000400000 */
[----:B------:R-:W-:Y:S01]  /*b050*/  MOV R0, 0x10 ;  /* 0x0000001000007802 */ /* 0x000fe20000000f00 */
        /* <DEDUP_REMOVED lines=31> */
[----:B------:R-:W-:Y:S01]  /*b250*/  FMUL R53, R134, R53 ;  /* 0x0000003586357220 */ /* 0x000fe20000400000 */
[----:B------:R-:W-:Y:S01]  /*b260*/  F2FP.BF16.F32.PACK_AB R9, R15, R10 ;  /* 0x0000000a0f09723e */ /* 0x000fe200000010ff */
[----:B------:R-:W-:Y:S01]  /*b270*/  IMAD R19, R3, 0x2, R19 ;  /* 0x0000000203137824 */ /* 0x000fe200078e0213 */
[----:B------:R-:W-:-:S02]  /*b280*/  F2FP.BF16.F32.PACK_AB R57, R7, R2 ;  /* 0x000000020739723e */ /* 0x000fc400000010ff */
[----:B------:R-:W-:Y:S02]  /*b290*/  F2FP.BF16.F32.PACK_AB R8, R13, R8 ;  /* 0x000000080d08723e */ /* 0x000fe400000010ff */
[----:B------:R-:W-:Y:S02]  /*b2a0*/  F2FP.BF16.F32.PACK_AB R10, R17, R12 ;  /* 0x0000000c110a723e */ /* 0x000fe400000010ff */
[----:B------:R-:W-:Y:S02]  /*b2b0*/  F2FP.BF16.F32.PACK_AB R11, R21, R14 ;  /* 0x0000000e150b723e */ /* 0x000fe400000010ff */
[----:B------:R-:W-:Y:S01]  /*b2c0*/  SEL R0, R0, 0xfffffff0, !P0 ;  /* 0xfffffff000007807 */ /* 0x000fe20004000000 */
[----:B------:R-:W-:Y:S06]  /*b2d0*/  @P1 BRA `(.L_x_64) ;  /* 0x0000000000041947 */ /* 0x000fec0003800000 */
[----:B------:R-:W-:-:S04]  /*b2e0*/  DEPBAR.LE SB0, 0x1 ;  /* 0x000080400000791a */ /* 0x000fc80000000000 */
.L_x_64:
[----:B------:R-:W-:Y:S05]  /*b2f0*/  WARPSYNC.ALL ;  /* 0x0000000000007948 */ /* 0x000fea0003800000 */
[----:B------:R-:W-:Y:S01]  /*b300*/  BAR.SYNC.DEFER_BLOCKING 0x1, 0x80 ;  /* 0x0042000000007b1d */ /* 0x000fe20000010000 */
[----:B------:R-:W-:Y:S02]  /*b310*/  LEA R3, R3, R18, 0x1 ;  /* 0x0000001203037211 */ /* 0x000fe400078e08ff */
[----:B------:R-:W-:Y:S02]  /*b320*/  LEA R0, R0, R19, 0x1 ;  /* 0x0000001300007211 */ /* 0x000fe400078e08ff */
[----:B------:R-:W-:Y:S01]  /*b330*/  F2FP.BF16.F32.PACK_AB R4, R16, R23 ;  /* 0x000000171004723e */ /* 0x000fe200000010ff */
[----:B------:R-:W-:Y:S01]  /*b340*/  BSSY B0, `(.L_x_65) ;  /* 0x000001d000007945 */ /* 0x000fe20003800000 */
[----:B------:R-:W-:-:S02]  /*b350*/  F2FP.BF16.F32.PACK_AB R5, R20, R25 ;  /* 0x000000191405723e */ /* 0x000fc400000010ff */
[----:B------:R-:W-:Y:S02]  /*b360*/  F2FP.BF16.F32.PACK_AB R6, R22, R27 ;  /* 0x0000001b1606723e */ /* 0x000fe400000010ff */
[----:B------:R-:W-:Y:S02]  /*b370*/  F2FP.BF16.F32.PACK_AB R7, R24, R29 ;  /* 0x0000001d1807723e */ /* 0x000fe400000010ff */
[----:B------:R-:W-:Y:S02]  /*b380*/  F2FP.BF16.F32.PACK_AB R12, R26, R31 ;  /* 0x0000001f1a0c723e */ /* 0x000fe400000010ff */
[----:B------:R-:W-:Y:S02]  /*b390*/  F2FP.BF16.F32.PACK_AB R13, R28, R33 ;  /* 0x000000211c0d723e */ /* 0x000fe400000010ff */
[----:B------:R-:W-:Y:S02]  /*b3a0*/  F2FP.BF16.F32.PACK_AB R14, R30, R35 ;  /* 0x000000231e0e723e */ /* 0x000fe400000010ff */
[----:B------:R-:W-:Y:S01]  /*b3b0*/  F2FP.BF16.F32.PACK_AB R15, R32, R37 ;  /* 0x00000025200f723e */ /* 0x000fe200000010ff */
[----:B------:R1:W-:Y:S04]  /*b3c0*/  STSM.16.M88.4 [R3+-0x2200], R56 ;  /* 0xffde003803007844 */ /* 0x0003e80000000200 */
[----:B------:R1:W-:Y:S01]  /*b3d0*/  STSM.16.M88.4 [R0], R8 ;  /* 0x0000000800007844 */ /* 0x0003e20000000200 */
[----:B------:R-:W-:Y:S01]  /*b3e0*/  @!PT LDS RZ, [RZ] ;  /* 0x00000000fffff984 */ /* 0x000fe20000000800 */
[----:B------:R-:W-:Y:S01]  /*b3f0*/  @!PT LDS RZ, [RZ] ;  /* 0x00000000fffff984 */ /* 0x000fe20000000800 */
[----:B------:R-:W-:Y:S01]  /*b400*/  @!PT LDS RZ, [RZ] ;  /* 0x00000000fffff984 */ /* 0x000fe20000000800 */
[----:B------:R-:W-:Y:S01]  /*b410*/  @!PT LDS RZ, [RZ] ;  /* 0x00000000fffff984 */ /* 0x000fe20000000800 */
[----:B------:R2:W-:Y:S06]  /*b420*/  MEMBAR.ALL.CTA ;  /* 0x0000000000007992 */ /* 0x0005ec0000008000 */
[----:B--2---:R-:W2:Y:S02]  /*b430*/  FENCE.VIEW.ASYNC.S ;  /* 0x00000000000073c6 */ /* 0x004ea40000000000 */
[----:B--2---:R-:W-:Y:S06]  /*b440*/  BAR.SYNC.DEFER_BLOCKING 0x1, 0x80 ;  /* 0x0042000000007b1d */ /* 0x004fec0000010000 */
[----:B------:R-:W-:Y:S05]  /*b450*/  @P1 BRA `(.L_x_66) ;  /* 0x00000000002c1947 */ /* 0x000fea0003800000 */
[----:B------:R-:W-:Y:S01]  /*b460*/  S2UR UR44, SR_CTAID.Z ;  /* 0x00000000002c79c3 */ /* 0x000fe20000002700 */
[----:B------:R-:W-:Y:S01]  /*b470*/  R2UR UR40, R18 ;  /* 0x00000000122872ca */ /* 0x000fe200000e0000 */
[----:B------:R-:W-:Y:S01]  /*b480*/  ULDC.64 UR4, c[0x0][0x198] ;  /* 0x0000660000047ab9 */ /* 0x000fe20000000a00 */
[----:B------:R-:W-:Y:S01]  /*b490*/  UMOV UR41, URZ ;  /* 0x0000003f00297c82 */ /* 0x000fe20008000000 */
[----:B------:R-:W-:-:S04]  /*b4a0*/  UIADD3 UR4, UP0, UR4, 0x670, URZ ;  /* 0x0000067004047890 */ /* 0x000fc8000ff1e03f */
[----:B------:R-:W2:Y:S01]  /*b4b0*/  S2UR UR43, SR_CTAID.Y ;  /* 0x00000000002b79c3 */ /* 0x000ea20000002600 */
[----:B------:R-:W-:-:S05]  /*b4c0*/  UIADD3.X UR5, URZ, UR5, URZ, UP0, !UPT ;  /* 0x000000053f057290 */ /* 0x000fca00087fe43f */
[----:B------:R-:W-:-:S09]  /*b4d0*/  UIADD3 UR40, UR40, -0x2200, URZ ;  /* 0xffffde0028287890 */ /* 0x000fd2000fffe03f */
[----:B--2---:R2:W-:Y:S01]  /*b4e0*/  UTMASTG.4D [UR40], [UR4] ;  /* 0x00000028040073b5 */ /* 0x0045e20008018000 */
[----:B------:R0:W-:Y:S01]  /*b4f0*/  UTMACMDFLUSH ;  /* 0x00000000000079b7 */ /* 0x0001e20000000000 */
[----:B--2---:R-:W-:-:S04]  /*b500*/  DEPBAR.LE SB0, 0x1 ;  /* 0x000080400000791a */ /* 0x004fc80000000000 */
.L_x_66:
[----:B------:R-:W-:Y:S05]  /*b510*/  BSYNC B0 ;  /* 0x0000000000007941 */ /* 0x000fea0003800000 */
.L_x_65:
[----:B------:R-:W-:Y:S01]  /*b520*/  BAR.SYNC.DEFER_BLOCKING 0x1, 0x80 ;  /* 0x0042000000007b1d */ /* 0x000fe20000010000 */
[----:B-1----:R-:W-:Y:S02]  /*b530*/  F2FP.BF16.F32.PACK_AB R8, R34, R39 ;  /* 0x000000272208723e */ /* 0x002fe400000010ff */
[----:B------:R-:W-:Y:S02]  /*b540*/  F2FP.BF16.F32.PACK_AB R9, R36, R41 ;  /* 0x000000292409723e */ /* 0x000fe400000010ff */
[----:B------:R-:W-:Y:S01]  /*b550*/  F2FP.BF16.F32.PACK_AB R10, R38, R43 ;  /* 0x0000002b260a723e */ /* 0x000fe200000010ff */
[----:B------:R-:W-:Y:S01]  /*b560*/  BSSY B0, `(.L_x_67) ;  /* 0x000001b000007945 */ /* 0x000fe20003800000 */
[----:B------:R-:W-:Y:S02]  /*b570*/  F2FP.BF16.F32.PACK_AB R11, R40, R45 ;  /* 0x0000002d280b723e */ /* 0x000fe400000010ff */
[----:B------:R-:W-:Y:S02]  /*b580*/  F2FP.BF16.F32.PACK_AB R20, R42, R47 ;  /* 0x0000002f2a14723e */ /* 0x000fe400000010ff */
[----:B------:R-:W-:-:S02]  /*b590*/  F2FP.BF16.F32.PACK_AB R21, R44, R49 ;  /* 0x000000312c15723e */ /* 0x000fc400000010ff */
[----:B------:R-:W-:Y:S02]  /*b5a0*/  F2FP.BF16.F32.PACK_AB R22, R46, R51 ;  /* 0x000000332e16723e */ /* 0x000fe400000010ff */
[----:B------:R-:W-:Y:S01]  /*b5b0*/  F2FP.BF16.F32.PACK_AB R23, R48, R53 ;  /* 0x000000353017723e */ /* 0x000fe200000010ff */
[----:B------:R1:W-:Y:S04]  /*b5c0*/  STSM.16.M88.4 [R19+0x1000], R4 ;  /* 0x0010000413007844 */ /* 0x0003e80000000200 */
[----:B------:R1:W-:Y:S01]  /*b5d0*/  STSM.16.M88.4 [R0+0x1000], R12 ;  /* 0x0010000c00007844 */ /* 0x0003e20000000200 */
        /* <DEDUP_REMOVED lines=11> */
[----:B------:R-:W-:Y:S01]  /*b690*/  UMOV UR41, 0x20 ;  /* 0x0000002000297882 */ /* 0x000fe20000000000 */
[----:B------:R-:W-:-:S04]  /*b6a0*/  UIADD3 UR4, UP0, UR4, 0x670, URZ ;  /* 0x0000067004047890 */ /* 0x000fc8000ff1e03f */
[----:B------:R-:W2:Y:S01]  /*b6b0*/  S2UR UR43, SR_CTAID.Y ;  /* 0x00000000002b79c3 */ /* 0x000ea20000002600 */
[----:B------:R-:W-:-:S05]  /*b6c0*/  UIADD3.X UR5, URZ, UR5, URZ, UP0, !UPT ;  /* 0x000000053f057290 */ /* 0x000fca00087fe43f */
[----:B------:R-:W-:-:S09]  /*b6d0*/  UIADD3 UR40, UR40, -0x1200, URZ ;  /* 0xffffee0028287890 */ /* 0x000fd2000fffe03f */
[----:B--2---:R2:W-:Y:S01]  /*b6e0*/  UTMASTG.4D [UR40], [UR4] ;  /* 0x00000028040073b5 */ /* 0x0045e20008018000 */
[----:B------:R0:W-:Y:S01]  /*b6f0*/  UTMACMDFLUSH ;  /* 0x00000000000079b7 */ /* 0x0001e20000000000 */
[----:B--2---:R-:W-:-:S04]  /*b700*/  DEPBAR.LE SB0, 0x1 ;  /* 0x000080400000791a */ /* 0x004fc80000000000 */
.L_x_68:
[----:B------:R-:W-:Y:S05]  /*b710*/  BSYNC B0 ;  /* 0x0000000000007941 */ /* 0x000fea0003800000 */
.L_x_67:
[----:B------:R-:W-:Y:S06]  /*b720*/  BAR.SYNC.DEFER_BLOCKING 0x1, 0x80 ;  /* 0x0042000000007b1d */ /* 0x000fec0000010000 */
[----:B------:R-:W-:Y:S01]  /*b730*/  BSSY B0, `(.L_x_69) ;  /* 0x0000016000007945 */ /* 0x000fe20003800000 */
[----:B------:R2:W-:Y:S04]  /*b740*/  STSM.16.M88.4 [R19], R8 ;  /* 0x0000000813007844 */ /* 0x0005e80000000200 */
[----:B------:R2:W-:Y:S01]  /*b750*/  STSM.16.M88.4 [R0], R20 ;  /* 0x0000001400007844 */ /* 0x0005e20000000200 */
[----:B------:R-:W-:Y:S01]  /*b760*/  @!PT LDS RZ, [RZ] ;  /* 0x00000000fffff984 */ /* 0x000fe20000000800 */
[----:B------:R-:W-:Y:S01]  /*b770*/  @!PT LDS RZ, [RZ] ;  /* 0x00000000fffff984 */ /* 0x000fe20000000800 */
[----:B------:R-:W-:Y:S01]  /*b780*/  @!PT LDS RZ, [RZ] ;  /* 0x00000000fffff984 */ /* 0x000fe20000000800 */
[----:B------:R-:W-:Y:S01]  /*b790*/  @!PT LDS RZ, [RZ] ;  /* 0x00000000fffff984 */ /* 0x000fe20000000800 */
[----:B------:R3:W-:Y:S06]  /*b7a0*/  MEMBAR.ALL.CTA ;  /* 0x0000000000007992 */ /* 0x0007ec0000008000 */
[----:B---3--:R-:W3:Y:S02]  /*b7b0*/  FENCE.VIEW.ASYNC.S ;  /* 0x00000000000073c6 */ /* 0x008ee40000000000 */
[----:B---3--:R-:W-:Y:S06]  /*b7c0*/  BAR.SYNC.DEFER_BLOCKING 0x1, 0x80 ;  /* 0x0042000000007b1d */ /* 0x008fec0000010000 */
[----:B------:R-:W-:Y:S05]  /*b7d0*/  @P1 BRA `(.L_x_70) ;  /* 0x00000000002c1947 */ /* 0x000fea0003800000 */
[----:B------:R-:W-:Y:S01]  /*b7e0*/  S2UR UR12, SR_CTAID.Z ;  /* 0x00000000000c79c3 */ /* 0x000fe20000002700 */
[----:B------:R-:W-:Y:S01]  /*b7f0*/  R2UR UR8, R18 ;  /* 0x00000000120872ca */ /* 0x000fe200000e0000 */
[----:B------:R-:W-:Y:S01]  /*b800*/  ULDC.64 UR4, c[0x0][0x198] ;  /* 0x0000660000047ab9 */ /* 0x000fe20000000a00 */
[----:B------:R-:W-:Y:S01]  /*b810*/  UMOV UR9, 0x40 ;  /* 0x0000004000097882 */ /* 0x000fe20000000000 */
[----:B------:R-:W-:Y:S01]  /*b820*/  UIADD3 UR4, UP0, UR4, 0x670, URZ ;  /* 0x0000067004047890 */ /* 0x000fe2000ff1e03f */
[----:B------:R-:W-:-:S03]  /*b830*/  UMOV UR10, UR42 ;  /* 0x0000002a000a7c82 */ /* 0x000fc60008000000 */
[----:B------:R-:W3:Y:S01]  /*b840*/  S2UR UR11, SR_CTAID.Y ;  /* 0x00000000000b79c3 */ /* 0x000ee20000002600 */
[----:B------:R-:W-:-:S05]  /*b850*/  UIADD3.X UR5, URZ, UR5, URZ, UP0, !UPT ;  /* 0x000000053f057290 */ /* 0x000fca00087fe43f */
[----:B------:R-:W-:-:S09]  /*b860*/  UIADD3 UR8, UR8, -0x2200, URZ ;  /* 0xffffde0008087890 */ /* 0x000fd2000fffe03f */
[----:B---3--:R3:W-:Y:S02]  /*b870*/  UTMASTG.4D [UR8], [UR4] ;  /* 0x00000008040073b5 */ /* 0x0087e40008018000 */
[----:B---3--:R0:W-:Y:S02]  /*b880*/  UTMACMDFLUSH ;  /* 0x00000000000079b7 */ /* 0x0081e40000000000 */
.L_x_70:
[----:B------:R-:W-:Y:S05]  /*b890*/  BSYNC B0 ;  /* 0x0000000000007941 */ /* 0x000fea0003800000 */
.L_x_69:
[----:B------:R-:W-:Y:S01]  /*b8a0*/  UIADD3 UR37, UR37, -0x1, URZ ;  /* 0xffffffff25257890 */ /* 0x000fe2000fffe03f */
[----:B------:R-:W-:-:S04]  /*b8b0*/  DEPBAR.LE SB0, 0x0 ;  /* 0x000080000000791a */ /* 0x000fc80000000000 */
[----:B------:R-:W-:-:S04]  /*b8c0*/  USHF.L.U32 UR4, UR37, 0x3, URZ ;  /* 0x0000000325047899 */ /* 0x000fc8000800063f */
[----:B------:R-:W-:-:S04]  /*b8d0*/  ULOP3.LUT UR4, UR4, 0x8, URZ, 0xe2, !UPT ;  /* 0x0000000804047892 */ /* 0x000fc8000f8ee23f */
[----:B------:R-:W-:-:S06]  /*b8e0*/  ULOP3.LUT UR4, UR4, 0x18, URZ, 0x3c, !UPT ;  /* 0x0000001804047892 */ /* 0x000fcc000f8e3c3f */
[----:B-12---:R-:W-:-:S04]  /*b8f0*/  MOV R0, UR4 ;  /* 0x0000000400007c02 */ /* 0x006fc80008000f00 */
[----:B------:R-:W-:Y:S01]  /*b900*/  SYNCS.ARRIVE.TRANS64.A1T0 RZ, [R0+UR36+0x24090], RZ ;  /* 0x024090ff00ff79a7 */ /* 0x000fe20008100024 */
[----:B------:R-:W-:Y:S05]  /*b910*/  EXIT ;  /* 0x000000000000794d */ /* 0x000fea0003800000 */
.L_x_6:
[----:B------:R-:W-:-:S08]  /*b920*/  UISETP.NE.AND UP0, UPT, UR5, 0x1, UPT ;  /* 0x000000010500788c */ /* 0x000fd0000bf05270 */
[----:B------:R-:W1:-:S00]  /*b930*/  USETMAXREG.DEALLOC.CTAPOOL 0x18 ;  /* 0x00000018000079c8 */ /* 0x000e4000080e0500 */
[----:B------:R-:W-:-:S13]  /*b940*/  PLOP3.LUT P0, PT, PT, PT, UP0, 0x80, 0x0 ;  /* 0x000000000000781c */ /* 0x000fda0003f0f008 */
[----:B------:R-:W-:Y:S05]  /*b950*/  @P0 EXIT ;  /* 0x000000000000094d */ /* 0x000fea0003800000 */
[----:B------:R-:W2:Y:S01]  /*b960*/  S2UR UR11, SR_CTAID.X ;  /* 0x00000000000b79c3 */ /* 0x000ea20000002500 */
[----:B------:R-:W-:Y:S01]  /*b970*/  ELECT P3, URZ, PT ;  /* 0x00000000003f782f */ /* 0x000fe20003860000 */
[----:B------:R-:W-:Y:S01]  /*b980*/  BSSY B0, `(.L_x_71) ;  /* 0x0000035000007945 */ /* 0x000fe20003800000 */
[----:B-1----:R-:W-:Y:S01]  /*b990*/  IMAD.MOV.U32 R2, RZ, RZ, RZ ;  /* 0x000000ffff027224 */ /* 0x002fe200078e00ff */
[----:B------:R-:W-:Y:S02]  /*b9a0*/  MOV R8, RZ ;  /* 0x000000ff00087202 */ /* 0x000fe40000000f00 */
[----:B------:R-:W-:Y:S02]  /*b9b0*/  MOV R4, RZ ;  /* 0x000000ff00047202 */ /* 0x000fe40000000f00 */
[----:B------:R-:W1:Y:S08]  /*b9c0*/  S2UR UR36, SR_CTAID.Y ;  /* 0x00000000002479c3 */ /* 0x000e700000002600 */
[----:B------:R-:W3:Y:S01]  /*b9d0*/  S2UR UR37, SR_CTAID.Z ;  /* 0x00000000002579c3 */ /* 0x000ee20000002700 */
[----:B--2---:R-:W-:Y:S01]  /*b9e0*/  USHF.L.U32 UR11, UR11, 0x7, URZ ;  /* 0x000000070b0b7899 */ /* 0x004fe2000800063f */
[----:B------:R-:W-:Y:S11]  /*b9f0*/  @!P3 BRA `(.L_x_72) ;  /* 0x0000000000b4b947 */ /* 0x000ff60003800000 */
[----:B------:R-:W2:Y:S01]  /*ba00*/  S2R R4, SR_CgaCtaId ;  /* 0x0000000000047919 */ /* 0x000ea20000008800 */
[----:B------:R-:W-:Y:S02]  /*ba10*/  MOV R3, 0x400 ;  /* 0x0000040000037802 */ /* 0x000fe40000000f00 */
[----:B------:R-:W-:Y:S02]  /*ba20*/  MOV R5, 0x1 ;  /* 0x0000000100057802 */ /* 0x000fe40000000f00 */
[----:B--2---:R-:W-:Y:S02]  /*ba30*/  LEA R4, R4, R3, 0x18 ;  /* 0x0000000304047211 */ /* 0x004fe400078ec0ff */
[----:B------:R-:W-:-:S04]  /*ba40*/  SHF.L.U32 R3, R5, 0x1f, RZ ;  /* 0x0000001f05037819 */ /* 0x000fc800000006ff */
[----:B------:R-:W2:Y:S02]  /*ba50*/  SYNCS.PHASECHK.TRANS64.TRYWAIT P0, [R4+URZ+0x24060], R3 ;  /* 0x02406003040075a7 */ /* 0x000ea4000800017f */
[----:B--2---:R-:W-:Y:S05]  /*ba60*/  @!P0 BRA `(.L_x_73) ;  /* 0x0000001400d88947 */ /* 0x004fea0003800000 */
.L_x_110:
[----:B------:R-:W-:Y:S01]  /*ba70*/  ULOP3.LUT UR5, UR4, 0x2, URZ, 0xfc, !UPT ;  /* 0x0000000204057892 */ /* 0x000fe2000f8efc3f */
[----:B--2---:R-:W-:-:S03]  /*ba80*/  @P2 IMAD.MOV.U32 R3, RZ, RZ, 0x3000 ;  /* 0x00003000ff032424 */ /* 0x004fc600078e00ff */
[----:B------:R-:W-:Y:S01]  /*ba90*/  UPRMT UR5, UR5, 0x9910, URZ ;  /* 0x0000991005057896 */ /* 0x000fe2000800003f */
[----:B------:R2:W-:Y:S03]  /*baa0*/  @P2 SYNCS.ARRIVE.TRANS64 RZ, [R4+URZ+0x24050], R3 ;  /* 0x0240500304ff29a7 */ /* 0x0005e6000800003f */
[----:B------:R-:W-:-:S06]  /*bab0*/  UISETP.NE.AND UP0, UPT, UR5, 0x2, UPT ;  /* 0x000000020500788c */ /* 0x000fcc000bf05270 */
[----:B------:R-:W-:-:S13]  /*bac0*/  PLOP3.LUT P0, PT, PT, PT, UP0, 0x80, 0x0 ;  /* 0x000000000000781c */ /* 0x000fda0003f0f008 */
[----:B--2---:R-:W-:Y:S05]  /*bad0*/  @P0 BRA `(.L_x_74) ;  /* 0x0000000000040947 */ /* 0x004fea0003800000 */
[----:B-1-3--:R-:W-:Y:S01]  /*bae0*/  BPT.TRAP 0x1 ;  /* 0x000000040000795c */ /* 0x00afe20000300000 */
.L_x_74:
[----:B------:R-:W-:-:S04]  /*baf0*/  LOP3.LUT P0, RZ, R0, 0x1f, RZ, 0xc0, !PT ;  /* 0x0000001f00ff7812 */ /* 0x000fc8000780c0ff */
[----:B------:R-:W-:-:S13]  /*bb00*/  PLOP3.LUT P0, PT, P0, P2, PT, 0x2a, 0x0 ;  /* 0x000000000000781c */ /* 0x000fda0000704572 */
[----:B------:R-:W-:Y:S05]  /*bb10*/  @P0 BRA `(.L_x_75) ;  /* 0x0000000000040947 */ /* 0x000fea0003800000 */
[----:B-1-3--:R-:W-:Y:S01]  /*bb20*/  BPT.TRAP 0x1 ;  /* 0x000000040000795c */ /* 0x00afe20000300000 */
.L_x_75:
[----:B------:R-:W-:Y:S01]  /*bb30*/  R2UR UR8, R4 ;  /* 0x00000000040872ca */ /* 0x000fe200000e0000 */
[----:B------:R-:W-:Y:S01]  /*bb40*/  ULDC.64 UR6, c[0x0][0x198] ;  /* 0x0000660000067ab9 */ /* 0x000fe20000000a00 */
[----:B------:R-:W-:Y:S01]  /*bb50*/  UMOV UR14, 0x0 ;  /* 0x00000000000e7882 */ /* 0x000fe20000000000 */
[----:B------:R-:W-:Y:S01]  /*bb60*/  UIADD3 UR6, UP0, UR6, 0xf0, URZ ;  /* 0x000000f006067890 */ /* 0x000fe2000ff1e03f */
[----:B------:R-:W-:Y:S01]  /*bb70*/  MOV R8, 0x40 ;  /* 0x0000004000087802 */ /* 0x000fe20000000f00 */
[----:B------:R-:W-:Y:S01]  /*bb80*/  UMOV UR15, 0x10000000 ;  /* 0x10000000000f7882 */ /* 0x000fe20000000000 */
[----:B------:R-:W-:Y:S01]  /*bb90*/  UMOV UR10, URZ ;  /* 0x0000003f000a7c82 */ /* 0x000fe20008000000 */
[----:B------:R-:W-:Y:S01]  /*bba0*/  UIADD3.X UR7, URZ, UR7, URZ, UP0, !UPT ;  /* 0x000000073f077290 */ /* 0x000fe200087fe43f */
[----:B------:R-:W-:Y:S01]  /*bbb0*/  MOV R4, 0x1 ;  /* 0x0000000100047802 */ /* 0x000fe20000000f00 */
[----:B-1----:R-:W-:Y:S01]  /*bbc0*/  UMOV UR12, UR36 ;  /* 0x00000024000c7c82 */ /* 0x002fe20008000000 */
[----:B---3--:R-:W-:Y:S01]  /*bbd0*/  UMOV UR13, UR37 ;  /* 0x00000025000d7c82 */ /* 0x008fe20008000000 */
[----:B------:R-:W-:Y:S01]  /*bbe0*/  UMOV UR18, 0x20 ;  /* 0x0000002000127882 */ /* 0x000fe20000000000 */
[----:B------:R-:W-:Y:S01]  /*bbf0*/  UMOV UR19, UR11 ;  /* 0x0000000b00137c82 */ /* 0x000fe20008000000 */
[----:B------:R-:W-:-:S02]  /*bc00*/  UIADD3 UR9, UR8, 0x24050, URZ ;  /* 0x0002405008097890 */ /* 0x000fc4000fffe03f */
[----:B------:R-:W-:Y:S02]  /*bc10*/  UIADD3 UR16, UR8, 0x1000, URZ ;  /* 0x0000100008107890 */ /* 0x000fe4000fffe03f */
[----:B------:R-:W-:Y:S01]  /*bc20*/  UIADD3 UR32, UR8, 0x2000, URZ ;  /* 0x0000200008207890 */ /* 0x000fe2000fffe03f */
[----:B------:R-:W-:Y:S01]  /*bc30*/  UMOV UR20, UR36 ;  /* 0x0000002400147c82 */ /* 0x000fe20008000000 */
[----:B------:R-:W-:Y:S01]  /*bc40*/  UMOV UR21, UR37 ;  /* 0x0000002500157c82 */ /* 0x000fe20008000000 */
[----:B------:R-:W-:Y:S01]  /*bc50*/  UMOV UR17, UR9 ;  /* 0x0000000900117c82 */ /* 0x000fe20008000000 */
[----:B------:R-:W-:Y:S01]  /*bc60*/  UMOV UR34, 0x40 ;  /* 0x0000004000227882 */ /* 0x000fe20000000000 */
[----:B------:R-:W-:Y:S01]  /*bc70*/  UMOV UR35, UR11 ;  /* 0x0000000b00237c82 */ /* 0x000fe20008000000 */
[----:B------:R-:W-:Y:S01]  /*bc80*/  UMOV UR33, UR9 ;  /* 0x0000000900217c82 */ /* 0x000fe20008000000 */
[----:B------:R2:W-:Y:S01]  /*bc90*/  UTMALDG.4D [UR8], [UR6], desc[UR14] ;  /* 0x00000e08060075b4 */ /* 0x0005e20008019000 */
[----:B------:R2:W-:Y:S01]  /*bca0*/  UTMALDG.4D [UR16], [UR6], desc[UR14] ;  /* 0x00000e10060075b4 */ /* 0x0005e20008019000 */
[----:B------:R2:W-:Y:S02]  /*bcb0*/  UTMALDG.4D [UR32], [UR6], desc[UR14] ;  /* 0x00000e20060075b4 */ /* 0x0005e40008019000 */
[----:B--2---:R-:W-:Y:S01]  /*bcc0*/  NOP ;  /* 0x0000000000007918 */ /* 0x004fe20000000000 */
.L_x_72:
[----:B-1-3--:R-:W-:Y:S05]  /*bcd0*/  BSYNC B0 ;  /* 0x0000000000007941 */ /* 0x00afea0003800000 */
.L_x_71:
[----:B------:R-:W1:Y:S01]  /*bce0*/  LDC R3, c[0x0][0x28c] ;  /* 0x0000a300ff037b82 */ /* 0x000e620000000800 */
[----:B------:R-:W-:Y:S01]  /*bcf0*/  BSSY B0, `(.L_x_76) ;  /* 0x0000031000007945 */ /* 0x000fe20003800000 */
[----:B-1----:R-:W-:-:S13]  /*bd00*/  ISETP.GT.AND P4, PT, R3, RZ, P3 ;  /* 0x000000ff0300720c */ /* 0x002fda0001f84270 */
[----:B------:R-:W-:Y:S05]  /*bd10*/  @!P4 BRA `(.L_x_77) ;  /* 0x0000000000b8c947 */ /* 0x000fea0003800000 */
[----:B------:R-:W1:Y:S01]  /*bd20*/  S2R R5, SR_CgaCtaId ;  /* 0x0000000000057919 */ /* 0x000e620000008800 */
[----:B------:R-:W-:-:S04]  /*bd30*/  MOV R2, 0x400 ;  /* 0x0000040000027802 */ /* 0x000fc80000000f00 */
[----:B-1----:R-:W-:Y:S02]  /*bd40*/  LEA R5, R5, R2, 0x18 ;  /* 0x0000000205057211 */ /* 0x002fe400078ec0ff */
[----:B------:R-:W-:-:S04]  /*bd50*/  MOV R2, 0x1 ;  /* 0x0000000100027802 */ /* 0x000fc80000000f00 */
[----:B------:R-:W-:-:S04]  /*bd60*/  SHF.L.U32 R2, R2, 0x1f, RZ ;  /* 0x0000001f02027819 */ /* 0x000fc800000006ff */
[----:B------:R-:W1:Y:S02]  /*bd70*/  SYNCS.PHASECHK.TRANS64.TRYWAIT P0, [R5+URZ+0x24028], R2 ;  /* 0x02402802050075a7 */ /* 0x000e64000800017f */
[----:B-1----:R-:W-:Y:S05]  /*bd80*/  @!P0 BRA `(.L_x_78) ;  /* 0x0000001400248947 */ /* 0x002fea0003800000 */
.L_x_111:
[----:B------:R-:W-:Y:S01]  /*bd90*/  ULOP3.LUT UR5, UR4, 0x2, URZ, 0xfc, !UPT ;  /* 0x0000000204057892 */ /* 0x000fe2000f8efc3f */
[----:B-1----:R-:W-:-:S03]  /*bda0*/  @P2 IMAD.MOV.U32 R2, RZ, RZ, 0x6000 ;  /* 0x00006000ff022424 */ /* 0x002fc600078e00ff */
[----:B------:R-:W-:Y:S01]  /*bdb0*/  UPRMT UR5, UR5, 0x9910, URZ ;  /* 0x0000991005057896 */ /* 0x000fe2000800003f */
[----:B------:R1:W-:Y:S03]  /*bdc0*/  @P2 SYNCS.ARRIVE.TRANS64 RZ, [R5+URZ+0x24000], R2 ;  /* 0x0240000205ff29a7 */ /* 0x0003e6000800003f */
[----:B------:R-:W-:-:S06]  /*bdd0*/  UISETP.NE.AND UP0, UPT, UR5, 0x2, UPT ;  /* 0x000000020500788c */ /* 0x000fcc000bf05270 */
[----:B------:R-:W-:-:S13]  /*bde0*/  PLOP3.LUT P0, PT, PT, PT, UP0, 0x80, 0x0 ;  /* 0x000000000000781c */ /* 0x000fda0003f0f008 */
[----:B-1----:R-:W-:Y:S05]  /*bdf0*/  @P0 BRA `(.L_x_79) ;  /* 0x0000000000040947 */ /* 0x002fea0003800000 */
[----:B------:R-:W-:Y:S01]  /*be00*/  BPT.TRAP 0x1 ;  /* 0x000000040000795c */ /* 0x000fe20000300000 */
.L_x_79:
[----:B------:R-:W-:-:S04]  /*be10*/  LOP3.LUT P0, RZ, R0, 0x1f, RZ, 0xc0, !PT ;  /* 0x0000001f00ff7812 */ /* 0x000fc8000780c0ff */
[----:B------:R-:W-:-:S13]  /*be20*/  PLOP3.LUT P0, PT, P0, P2, PT, 0x2a, 0x0 ;  /* 0x000000000000781c */ /* 0x000fda0000704572 */
[----:B------:R-:W-:Y:S05]  /*be30*/  @P0 BRA `(.L_x_80) ;  /* 0x0000000000040947 */ /* 0x000fea0003800000 */
[----:B------:R-:W-:Y:S01]  /*be40*/  BPT.TRAP 0x1 ;  /* 0x000000040000795c */ /* 0x000fe20000300000 */
.L_x_80:
[----:B------:R-:W-:Y:S01]  /*be50*/  R2UR UR16, R5 ;  /* 0x00000000051072ca */ /* 0x000fe200000e0000 */
[----:B------:R-:W-:Y:S01]  /*be60*/  ULDC.64 UR6, c[0x0][0x198] ;  /* 0x0000660000067ab9 */ /* 0x000fe20000000a00 */
[----:B------:R-:W-:Y:S01]  /*be70*/  UMOV UR35, URZ ;  /* 0x0000003f00237c82 */ /* 0x000fe20008000000 */
[----:B------:R-:W-:Y:S01]  /*be80*/  UIADD3 UR6, UP0, UR6, 0x1f0, URZ ;  /* 0x000001f006067890 */ /* 0x000fe2000ff1e03f */
[----:B------:R-:W-:Y:S01]  /*be90*/  MOV R2, 0x1 ;  /* 0x0000000100027802 */ /* 0x000fe20000000f00 */
[----:B------:R-:W-:Y:S01]  /*bea0*/  UMOV UR8, 0x0 ;  /* 0x0000000000087882 */ /* 0x000fe20000000000 */
[----:B------:R-:W-:Y:S01]  /*beb0*/  UMOV UR9, 0x10000000 ;  /* 0x1000000000097882 */ /* 0x000fe20000000000 */
[----:B------:R-:W-:Y:S01]  /*bec0*/  UIADD3.X UR7, URZ, UR7, URZ, UP0, !UPT ;  /* 0x000000073f077290 */ /* 0x000fe200087fe43f */
[----:B------:R-:W-:Y:S01]  /*bed0*/  UMOV UR34, URZ ;  /* 0x0000003f00227c82 */ /* 0x000fe20008000000 */
[----:B------:R-:W-:Y:S01]  /*bee0*/  UMOV UR26, 0x20 ;  /* 0x00000020001a7882 */ /* 0x000fe20000000000 */
[----:B------:R-:W-:Y:S01]  /*bef0*/  UMOV UR28, UR36 ;  /* 0x00000024001c7c82 */ /* 0x000fe20008000000 */
[----:B------:R-:W-:-:S02]  /*bf00*/  UMOV UR29, UR37 ;  /* 0x00000025001d7c82 */ /* 0x000fc40008000000 */
[----:B------:R-:W-:Y:S02]  /*bf10*/  UIADD3 UR32, UR16, 0x6000, URZ ;  /* 0x0000600010207890 */ /* 0x000fe4000fffe03f */
[----:B------:R-:W-:Y:S02]  /*bf20*/  UIADD3 UR33, UR16, 0x24000, URZ ;  /* 0x0002400010217890 */ /* 0x000fe4000fffe03f */
[----:B------:R-:W-:Y:S02]  /*bf30*/  UIADD3 UR24, UR16, 0x8000, URZ ;  /* 0x0000800010187890 */ /* 0x000fe4000fffe03f */
[----:B------:R-:W-:Y:S01]  /*bf40*/  UIADD3 UR16, UR16, 0xa000, URZ ;  /* 0x0000a00010107890 */ /* 0x000fe2000fffe03f */
[----:B------:R-:W-:Y:S02]  /*bf50*/  UMOV UR27, UR35 ;  /* 0x00000023001b7c82 */ /* 0x000fe40008000000 */
[----:B------:R-:W-:Y:S01]  /*bf60*/  UMOV UR25, UR33 ;  /* 0x0000002100197c82 */ /* 0x000fe20008000000 */
[----:B------:R-:W-:Y:S01]  /*bf70*/  UMOV UR18, 0x40 ;  /* 0x0000004000127882 */ /* 0x000fe20000000000 */
[----:B------:R-:W-:Y:S01]  /*bf80*/  UMOV UR20, UR36 ;  /* 0x0000002400147c82 */ /* 0x000fe20008000000 */
[----:B------:R-:W-:Y:S01]  /*bf90*/  UMOV UR21, UR37 ;  /* 0x0000002500157c82 */ /* 0x000fe20008000000 */
[----:B------:R-:W-:Y:S01]  /*bfa0*/  UMOV UR19, UR35 ;  /* 0x0000002300137c82 */ /* 0x000fe20008000000 */
[----:B------:R1:W-:Y:S01]  /*bfb0*/  UTMALDG.4D [UR32], [UR6], desc[UR8] ;  /* 0x00000820060075b4 */ /* 0x0003e20008019000 */
[----:B------:R-:W-:Y:S01]  /*bfc0*/  UMOV UR17, UR33 ;  /* 0x0000002100117c82 */ /* 0x000fe20008000000 */
[----:B------:R1:W-:Y:S01]  /*bfd0*/  UTMALDG.4D [UR24], [UR6], desc[UR8] ;  /* 0x00000818060075b4 */ /* 0x0003e20008019000 */
[----:B------:R1:W-:Y:S02]  /*bfe0*/  UTMALDG.4D [UR16], [UR6], desc[UR8] ;  /* 0x00000810060075b4 */ /* 0x0003e40008019000 */
[----:B-1----:R-:W-:Y:S01]  /*bff0*/  NOP ;  /* 0x0000000000007918 */ /* 0x002fe20000000000 */
.L_x_77:
[----:B------:R-:W-:Y:S05]  /*c000*/  BSYNC B0 ;  /* 0x0000000000007941 */ /* 0x000fea0003800000 */
.L_x_76:
[----:B------:R-:W-:Y:S04]  /*c010*/  BSSY B0, `(.L_x_81) ;  /* 0x0000033000007945 */ /* 0x000fe80003800000 */
[----:B------:R-:W-:Y:S05]  /*c020*/  @!P3 BRA `(.L_x_82) ;  /* 0x0000000000c4b947 */ /* 0x000fea0003800000 */
[----:B------:R-:W1:Y:S01]  /*c030*/  S2R R6, SR_CgaCtaId ;  /* 0x0000000000067919 */ /* 0x000e620000008800 */
[----:B------:R-:W-:-:S04]  /*c040*/  MOV R5, 0x400 ;  /* 0x0000040000057802 */ /* 0x000fc80000000f00 */
[----:B-1----:R-:W-:Y:S02]  /*c050*/  LEA R7, R6, R5, 0x18 ;  /* 0x0000000506077211 */ /* 0x002fe400078ec0ff */
[----:B------:R-:W-:Y:S02]  /*c060*/  MOV R6, 0x1 ;  /* 0x0000000100067802 */ /* 0x000fe40000000f00 */
[----:B------:R-:W-:Y:S02]  /*c070*/  LEA R5, R4, R7, 0x3 ;  /* 0x0000000704057211 */ /* 0x000fe400078e18ff */
[----:B------:R-:W-:-:S04]  /*c080*/  SHF.L.U32 R6, R6, 0x1f, RZ ;  /* 0x0000001f06067819 */ /* 0x000fc800000006ff */
[----:B------:R-:W1:Y:S02]  /*c090*/  SYNCS.PHASECHK.TRANS64.TRYWAIT P0, [R5+URZ+0x24060], R6 ;  /* 0x02406006050075a7 */ /* 0x000e64000800017f */
[----:B-1----:R-:W-:Y:S05]  /*c0a0*/  @!P0 BRA `(.L_x_83) ;  /* 0x0000001000708947 */ /* 0x002fea0003800000 */
.L_x_112:
        /* <DEDUP_REMOVED lines=8> */
.L_x_84:
[----:B------:R-:W-:-:S04]  /*c130*/  LOP3.LUT P0, RZ, R0, 0x1f, RZ, 0xc0, !PT ;  /* 0x0000001f00ff7812 */ /* 0x000fc8000780c0ff */
[----:B------:R-:W-:-:S13]  /*c140*/  PLOP3.LUT P0, PT, P0, P2, PT, 0x2a, 0x0 ;  /* 0x000000000000781c */ /* 0x000fda0000704572 */
[----:B------:R-:W-:Y:S05]  /*c150*/  @P0 BRA `(.L_x_85) ;  /* 0x0000000000040947 */ /* 0x000fea0003800000 */
[----:B------:R-:W-:Y:S01]  /*c160*/  BPT.TRAP 0x1 ;  /* 0x000000040000795c */ /* 0x000fe20000300000 */
.L_x_85:
[----:B------:R-:W-:Y:S01]  /*c170*/  R2UR UR24, R4 ;  /* 0x00000000041872ca */ /* 0x000fe200000e0000 */
[----:B------:R-:W-:Y:S01]  /*c180*/  ULDC.64 UR6, c[0x0][0x198] ;  /* 0x0000660000067ab9 */ /* 0x000fe20000000a00 */
[----:B------:R-:W-:Y:S01]  /*c190*/  R2UR UR5, R7 ;  /* 0x00000000070572ca */ /* 0x000fe200000e0000 */
[----:B------:R-:W-:Y:S01]  /*c1a0*/  UIADD3 UR6, UP0, UR6, 0xf0, URZ ;  /* 0x000000f006067890 */ /* 0x000fe2000ff1e03f */
[----:B------:R-:W-:Y:S01]  /*c1b0*/  R2UR UR27, R8 ;  /* 0x00000000081b72ca */ /* 0x000fe200000e0000 */
[----:B------:R-:W-:Y:S01]  /*c1c0*/  UMOV UR8, 0x0 ;  /* 0x0000000000087882 */ /* 0x000fe20000000000 */
[----:B------:R-:W-:Y:S01]  /*c1d0*/  R2UR UR25, R5 ;  /* 0x00000000051972ca */ /* 0x000fe200000e0000 */
[----:B------:R-:W-:Y:S01]  /*c1e0*/  UIADD3.X UR7, URZ, UR7, URZ, UP0, !UPT ;  /* 0x000000073f077290 */ /* 0x000fe200087fe43f */
[----:B------:R-:W-:Y:S01]  /*c1f0*/  UMOV UR9, 0x10000000 ;  /* 0x1000000000097882 */ /* 0x000fe20000000000 */
[----:B------:R-:W-:Y:S01]  /*c200*/  UMOV UR26, URZ ;  /* 0x0000003f001a7c82 */ /* 0x000fe20008000000 */
[----:B------:R-:W-:Y:S01]  /*c210*/  UMOV UR28, UR36 ;  /* 0x00000024001c7c82 */ /* 0x000fe20008000000 */
[----:B------:R-:W-:Y:S01]  /*c220*/  UMOV UR29, UR37 ;  /* 0x00000025001d7c82 */ /* 0x000fe20008000000 */
[----:B------:R-:W-:Y:S01]  /*c230*/  UMOV UR18, 0x20 ;  /* 0x0000002000127882 */ /* 0x000fe20000000000 */
[----:B------:R-:W-:-:S02]  /*c240*/  UMOV UR20, UR36 ;  /* 0x0000002400147c82 */ /* 0x000fc40008000000 */
[----:B------:R-:W-:Y:S02]  /*c250*/  UIMAD UR24, UR24, 0x3000, UR5 ;  /* 0x00003000181878a4 */ /* 0x000fe4000f8e0205 */
[----:B------:R-:W-:Y:S02]  /*c260*/  UIADD3 UR27, UR11, UR27, URZ ;  /* 0x0000001b0b1b7290 */ /* 0x000fe4000fffe03f */
[----:B------:R-:W-:Y:S02]  /*c270*/  UIADD3 UR25, UR25, 0x24050, URZ ;  /* 0x0002405019197890 */ /* 0x000fe4000fffe03f */
[----:B------:R-:W-:Y:S02]  /*c280*/  UIADD3 UR16, UR24, 0x1000, URZ ;  /* 0x0000100018107890 */ /* 0x000fe4000fffe03f */
[----:B------:R-:W-:Y:S01]  /*c290*/  UIADD3 UR32, UR24, 0x2000, URZ ;  /* 0x0000200018207890 */ /* 0x000fe2000fffe03f */
[----:B------:R-:W-:Y:S02]  /*c2a0*/  UMOV UR21, UR37 ;  /* 0x0000002500157c82 */ /* 0x000fe40008000000 */
[----:B------:R-:W-:Y:S01]  /*c2b0*/  UMOV UR17, UR25 ;  /* 0x0000001900117c82 */ /* 0x000fe20008000000 */
[----:B------:R-:W-:Y:S01]  /*c2c0*/  UMOV UR19, UR27 ;  /* 0x0000001b00137c82 */ /* 0x000fe20008000000 */
[----:B------:R-:W-:Y:S01]  /*c2d0*/  UMOV UR34, 0x40 ;  /* 0x0000004000227882 */ /* 0x000fe20000000000 */
[----:B------:R-:W-:Y:S01]  /*c2e0*/  UMOV UR33, UR25 ;  /* 0x0000001900217c82 */ /* 0x000fe20008000000 */
[----:B------:R1:W-:Y:S01]  /*c2f0*/  UTMALDG.4D [UR24], [UR6], desc[UR8] ;  /* 0x00000818060075b4 */ /* 0x0003e20008019000 */
[----:B------:R-:W-:Y:S01]  /*c300*/  UMOV UR35, UR27 ;  /* 0x0000001b00237c82 */ /* 0x000fe20008000000 */
[----:B------:R1:W-:Y:S01]  /*c310*/  UTMALDG.4D [UR16], [UR6], desc[UR8] ;  /* 0x00000810060075b4 */ /* 0x0003e20008019000 */
[----:B------:R1:W-:Y:S02]  /*c320*/  UTMALDG.4D [UR32], [UR6], desc[UR8] ;  /* 0x00000820060075b4 */ /* 0x0003e40008019000 */
[----:B-1----:R-:W-:Y:S01]  /*c330*/  NOP ;  /* 0x0000000000007918 */ /* 0x002fe20000000000 */
.L_x_82:
[----:B------:R-:W-:Y:S05]  /*c340*/  BSYNC B0 ;  /* 0x0000000000007941 */ /* 0x000fea0003800000 */
.L_x_81:
[----:B------:R-:W-:Y:S01]  /*c350*/  BSSY B0, `(.L_x_86) ;  /* 0x0000035000007945 */ /* 0x000fe20003800000 */
[----:B------:R-:W-:-:S03]  /*c360*/  MOV R8, RZ ;  /* 0x000000ff00087202 */ /* 0x000fc60000000f00 */
[----:B------:R-:W-:Y:S05]  /*c370*/  @!P4 BRA `(.L_x_87) ;  /* 0x0000000000c8c947 */ /* 0x000fea0003800000 */
[----:B------:R-:W1:Y:S01]  /*c380*/  S2R R5, SR_CgaCtaId ;  /* 0x0000000000057919 */ /* 0x000e620000008800 */
[----:B------:R-:W-:Y:S02]  /*c390*/  MOV R4, 0x400 ;  /* 0x0000040000047802 */ /* 0x000fe40000000f00 */
[----:B------:R-:W-:-:S04]  /*c3a0*/  MOV R7, 0x1 ;  /* 0x0000000100077802 */ /* 0x000fc80000000f00 */
[----:B------:R-:W-:Y:S02]  /*c3b0*/  SHF.L.U32 R7, R7, 0x1f, RZ ;  /* 0x0000001f07077819 */ /* 0x000fe400000006ff */
[----:B-1----:R-:W-:-:S04]  /*c3c0*/  LEA R5, R5, R4, 0x18 ;  /* 0x0000000405057211 */ /* 0x002fc800078ec0ff */
[----:B------:R-:W-:-:S04]  /*c3d0*/  LEA R4, R2, R5, 0x3 ;  /* 0x0000000502047211 */ /* 0x000fc800078e18ff */
[----:B------:R-:W1:Y:S02]  /*c3e0*/  SYNCS.PHASECHK.TRANS64.TRYWAIT P0, [R4+URZ+0x24028], R7 ;  /* 0x02402807040075a7 */ /* 0x000e64000800017f */
[----:B-1----:R-:W-:Y:S05]  /*c3f0*/  @!P0 BRA `(.L_x_88) ;  /* 0x0000000c00b08947 */ /* 0x002fea0003800000 */
.L_x_113:
        /* <DEDUP_REMOVED lines=8> */
.L_x_89:
[----:B------:R-:W-:-:S04]  /*c480*/  LOP3.LUT P0, RZ, R0, 0x1f, RZ, 0xc0, !PT ;  /* 0x0000001f00ff7812 */ /* 0x000fc8000780c0ff */
[----:B------:R-:W-:-:S13]  /*c490*/  PLOP3.LUT P0, PT, P0, P2, PT, 0x2a, 0x0 ;  /* 0x000000000000781c */ /* 0x000fda0000704572 */
[----:B------:R-:W-:Y:S05]  /*c4a0*/  @P0 BRA `(.L_x_90) ;  /* 0x0000000000040947 */ /* 0x000fea0003800000 */
[----:B------:R-:W-:Y:S01]  /*c4b0*/  BPT.TRAP 0x1 ;  /* 0x000000040000795c */ /* 0x000fe20000300000 */
.L_x_90:
[----:B------:R-:W-:Y:S01]  /*c4c0*/  IMAD R5, R2, 0x6000, R5 ;  /* 0x0000600002057824 */ /* 0x000fe200078e0205 */
[----:B------:R-:W-:Y:S01]  /*c4d0*/  R2UR UR25, R4 ;  /* 0x00000000041972ca */ /* 0x000fe200000e0000 */
[----:B------:R-:W-:Y:S01]  /*c4e0*/  ULDC.64 UR6, c[0x0][0x198] ;  /* 0x0000660000067ab9 */ /* 0x000fe20000000a00 */
[----:B------:R-:W-:Y:S01]  /*c4f0*/  UMOV UR27, URZ ;  /* 0x0000003f001b7c82 */ /* 0x000fe20008000000 */
[----:B------:R-:W-:Y:S01]  /*c500*/  UIADD3 UR6, UP0, UR6, 0x2f0, URZ ;  /* 0x000002f006067890 */ /* 0x000fe2000ff1e03f */
[----:B------:R-:W-:Y:S01]  /*c510*/  R2UR UR32, R5 ;  /* 0x00000000052072ca */ /* 0x000fe200000e0000 */
[----:B------:R-:W-:Y:S01]  /*c520*/  UMOV UR8, 0x0 ;  /* 0x0000000000087882 */ /* 0x000fe20000000000 */
[----:B------:R-:W-:Y:S01]  /*c530*/  UMOV UR9, 0x10000000 ;  /* 0x1000000000097882 */ /* 0x000fe20000000000 */
[----:B------:R-:W-:Y:S01]  /*c540*/  UIADD3.X UR7, URZ, UR7, URZ, UP0, !UPT ;  /* 0x000000073f077290 */ /* 0x000fe200087fe43f */
[----:B------:R-:W-:Y:S01]  /*c550*/  IADD3 R2, R2, 0x1, RZ ;  /* 0x0000000102027810 */ /* 0x000fe20007ffe0ff */
[----:B------:R-:W-:Y:S01]  /*c560*/  UMOV UR26, URZ ;  /* 0x0000003f001a7c82 */ /* 0x000fe20008000000 */
[----:B------:R-:W-:Y:S01]  /*c570*/  UMOV UR28, UR36 ;  /* 0x00000024001c7c82 */ /* 0x000fe20008000000 */
[----:B------:R-:W-:Y:S01]  /*c580*/  UMOV UR29, UR37 ;  /* 0x00000025001d7c82 */ /* 0x000fe20008000000 */
[----:B------:R-:W-:Y:S01]  /*c590*/  UMOV UR18, 0x20 ;  /* 0x0000002000127882 */ /* 0x000fe20000000000 */
[----:B------:R-:W-:Y:S01]  /*c5a0*/  UIADD3 UR25, UR25, 0x24000, URZ ;  /* 0x0002400019197890 */ /* 0x000fe2000fffe03f */
[----:B------:R-:W-:Y:S01]  /*c5b0*/  MOV R8, 0x1 ;  /* 0x0000000100087802 */ /* 0x000fe20000000f00 */
[----:B------:R-:W-:Y:S01]  /*c5c0*/  UMOV UR20, UR36 ;  /* 0x0000002400147c82 */ /* 0x000fe20008000000 */
[----:B------:R-:W-:Y:S01]  /*c5d0*/  UMOV UR21, UR37 ;  /* 0x0000002500157c82 */ /* 0x000fe20008000000 */
[----:B------:R-:W-:-:S02]  /*c5e0*/  UIADD3 UR24, UR32, 0x6000, URZ ;  /* 0x0000600020187890 */ /* 0x000fc4000fffe03f */
[----:B------:R-:W-:Y:S02]  /*c5f0*/  UIADD3 UR16, UR32, 0x8000, URZ ;  /* 0x0000800020107890 */ /* 0x000fe4000fffe03f */
[----:B------:R-:W-:Y:S01]  /*c600*/  UIADD3 UR32, UR32, 0xa000, URZ ;  /* 0x0000a00020207890 */ /* 0x000fe2000fffe03f */
[----:B------:R-:W-:Y:S01]  /*c610*/  UMOV UR19, UR27 ;  /* 0x0000001b00137c82 */ /* 0x000fe20008000000 */
[----:B------:R-:W-:Y:S01]  /*c620*/  UMOV UR17, UR25 ;  /* 0x0000001900117c82 */ /* 0x000fe20008000000 */
[----:B------:R-:W-:Y:S01]  /*c630*/  UMOV UR34, 0x40 ;  /* 0x0000004000227882 */ /* 0x000fe20000000000 */
[----:B------:R-:W-:Y:S01]  /*c640*/  UMOV UR35, UR27 ;  /* 0x0000001b00237c82 */ /* 0x000fe20008000000 */
[----:B------:R1:W-:Y:S01]  /*c650*/  UTMALDG.4D [UR24], [UR6], desc[UR8] ;  /* 0x00000818060075b4 */ /* 0x0003e20008019000 */
[----:B------:R-:W-:Y:S01]  /*c660*/  UMOV UR33, UR25 ;  /* 0x0000001900217c82 */ /* 0x000fe20008000000 */
[----:B------:R1:W-:Y:S02]  /*c670*/  UTMALDG.4D [UR16], [UR6], desc[UR8] ;  /* 0x00000810060075b4 */ /* 0x0003e40008019000 */
[----:B------:R1:W-:Y:S02]  /*c680*/  UTMALDG.4D [UR32], [UR6], desc[UR8] ;  /* 0x00000820060075b4 */ /* 0x0003e40008019000 */
[----:B-1----:R-:W-:Y:S01]  /*c690*/  NOP ;  /* 0x0000000000007918 */ /* 0x002fe20000000000 */
.L_x_87:
[----:B------:R-:W-:Y:S05]  /*c6a0*/  BSYNC B0 ;  /* 0x0000000000007941 */ /* 0x000fea0003800000 */
.L_x_86:
[----:B------:R-:W-:-:S13]  /*c6b0*/  ISETP.GE.AND P0, PT, R3, 0x81, PT ;  /* 0x000000810300780c */ /* 0x000fda0003f06270 */
[----:B------:R-:W-:Y:S05]  /*c6c0*/  @!P0 EXIT ;  /* 0x000000000000894d */ /* 0x000fea0003800000 */
[----:B------:R-:W-:Y:S01]  /*c6d0*/  IADD3 R3, R3, 0x7f, RZ ;  /* 0x0000007f03037810 */ /* 0x000fe20007ffe0ff */
[----:B------:R-:W-:Y:S01]  /*c6e0*/  BSSY B0, `(.L_x_91) ;  /* 0x0000077000007945 */ /* 0x000fe20003800000 */
[----:B------:R-:W-:Y:S02]  /*c6f0*/  LOP3.LUT P0, RZ, R0, 0x1f, RZ, 0xc0, !PT ;  /* 0x0000001f00ff7812 */ /* 0x000fe4000780c0ff */
[----:B------:R-:W-:Y:S02]  /*c700*/  SHF.R.S32.HI R0, RZ, 0x1f, R3 ;  /* 0x0000001fff007819 */ /* 0x000fe40000011403 */
[----:B------:R-:W-:Y:S02]  /*c710*/  PLOP3.LUT P0, PT, P0, P2, PT, 0x2a, 0x0 ;  /* 0x000000000000781c */ /* 0x000fe40000704572 */
[----:B------:R-:W-:Y:S01]  /*c720*/  LEA.HI R0, R0, R3, RZ, 0x7 ;  /* 0x0000000300007211 */ /* 0x000fe200078f38ff */
[----:B------:R-:W-:-:S03]  /*c730*/  IMAD.U32 R3, RZ, RZ, UR4 ;  /* 0x00000004ff037e24 */ /* 0x000fc6000f8e00ff */
[----:B------:R-:W-:Y:S02]  /*c740*/  SHF.R.S32.HI R4, RZ, 0x7, R0 ;  /* 0x00000007ff047819 */ /* 0x000fe40000011400 */
[----:B------:R-:W-:Y:S02]  /*c750*/  LOP3.LUT R0, R3, 0x2, RZ, 0xfc, !PT ;  /* 0x0000000203007812 */ /* 0x000fe400078efcff */
[----:B------:R-:W-:Y:S02]  /*c760*/  SHF.L.U32 R4, R4, 0x1, RZ ;  /* 0x0000000104047819 */ /* 0x000fe400000006ff */
[----:B------:R-:W-:-:S07]  /*c770*/  MOV R3, 0x1 ;  /* 0x0000000100037802 */ /* 0x000fce0000000f00 */
.L_x_102:
[----:B------:R-:W-:Y:S04]  /*c780*/  BSSY B1, `(.L_x_92) ;  /* 0x0000033000017945 */ /* 0x000fe80003800000 */
[----:B------:R-:W-:Y:S05]  /*c790*/  @!P3 BRA `(.L_x_93) ;  /* 0x0000000000c4b947 */ /* 0x000fea0003800000 */
[----:B------:R-:W1:Y:S01]  /*c7a0*/  S2R R6, SR_CgaCtaId ;  /* 0x0000000000067919 */ /* 0x000e620000008800 */
[----:B------:R-:W-:-:S04]  /*c7b0*/  MOV R5, 0x400 ;  /* 0x0000040000057802 */ /* 0x000fc80000000f00 */
[----:B-1----:R-:W-:Y:S02]  /*c7c0*/  LEA R7, R6, R5, 0x18 ;  /* 0x0000000506077211 */ /* 0x002fe400078ec0ff */
[----:B------:R-:W-:Y:S02]  /*c7d0*/  SHF.L.U32 R5, R3, 0x1f, RZ ;  /* 0x0000001f03057819 */ /* 0x000fe400000006ff */
[----:B------:R-:W-:-:S04]  /*c7e0*/  LEA R6, R2, R7, 0x3 ;  /* 0x0000000702067211 */ /* 0x000fc800078e18ff */
[----:B------:R-:W1:Y:S02]  /*c7f0*/  SYNCS.PHASECHK.TRANS64.TRYWAIT P4, [R6+URZ+0x24028], R5 ;  /* 0x02402805060075a7 */ /* 0x000e64000808017f */
[----:B-1----:R-:W-:Y:S05]  /*c800*/  @!P4 BRA `(.L_x_94) ;  /* 0x0000000800c0c947 */ /* 0x002fea0003800000 */
.L_x_114:
[----:B-1----:R-:W-:-:S04]  /*c810*/  @P2 IMAD.MOV.U32 R5, RZ, RZ, 0x6000 ;  /* 0x00006000ff052424 */ /* 0x002fc800078e00ff */
[----:B------:R1:W-:Y:S02]  /*c820*/  @P2 SYNCS.ARRIVE.TRANS64 RZ, [R6+URZ+0x24000], R5 ;  /* 0x0240000506ff29a7 */ /* 0x0003e4000800003f */
[----:B-1----:R-:W-:-:S04]  /*c830*/  PRMT R5, R0, 0x9910, RZ ;  /* 0x0000991000057816 */ /* 0x002fc800000000ff */
[----:B------:R-:W-:-:S13]  /*c840*/  ISETP.NE.AND P4, PT, R5, 0x2, PT ;  /* 0x000000020500780c */ /* 0x000fda0003f85270 */
[----:B------:R-:W-:Y:S05]  /*c850*/  @P4 BRA `(.L_x_95) ;  /* 0x0000000000044947 */ /* 0x000fea0003800000 */
[----:B------:R-:W-:Y:S01]  /*c860*/  BPT.TRAP 0x1 ;  /* 0x000000040000795c */ /* 0x000fe20000300000 */
.L_x_95:
[----:B------:R-:W-:Y:S05]  /*c870*/  @P0 BRA `(.L_x_96) ;  /* 0x0000000000040947 */ /* 0x000fea0003800000 */
[----:B------:R-:W-:Y:S01]  /*c880*/  BPT.TRAP 0x1 ;  /* 0x000000040000795c */ /* 0x000fe20000300000 */
.L_x_96:
[----:B------:R-:W-:Y:S01]  /*c890*/  IMAD R7, R2, 0x6000, R7 ;  /* 0x0000600002077824 */ /* 0x000fe200078e0207 */
[----:B------:R-:W-:Y:S01]  /*c8a0*/  R2UR UR33, R6 ;  /* 0x00000000062172ca */ /* 0x000fe200000e0000 */
[----:B------:R-:W-:Y:S01]  /*c8b0*/  ULDC.64 UR6, c[0x0][0x198] ;  /* 0x0000660000067ab9 */ /* 0x000fe20000000a00 */
[----:B------:R-:W-:Y:S01]  /*c8c0*/  R2UR UR35, R8 ;  /* 0x00000000082372ca */ /* 0x000fe200000e0000 */
[----:B------:R-:W-:Y:S01]  /*c8d0*/  UIADD3 UR6, UP0, UR6, 0x1f0, URZ ;  /* 0x000001f006067890 */ /* 0x000fe2000ff1e03f */
[----:B------:R-:W-:Y:S01]  /*c8e0*/  R2UR UR16, R7 ;  /* 0x00000000071072ca */ /* 0x000fe200000e0000 */
[----:B------:R-:W-:Y:S01]  /*c8f0*/  UMOV UR8, 0x0 ;  /* 0x0000000000087882 */ /* 0x000fe20000000000 */
[----:B------:R-:W-:Y:S01]  /*c900*/  UMOV UR9, 0x10000000 ;  /* 0x1000000000097882 */ /* 0x000fe20000000000 */
[----:B------:R-:W-:Y:S01]  /*c910*/  UIADD3.X UR7, URZ, UR7, URZ, UP0, !UPT ;  /* 0x000000073f077290 */ /* 0x000fe200087fe43f */
[----:B------:R-:W-:Y:S01]  /*c920*/  IADD3 R5, R2, 0x1, RZ ;  /* 0x0000000102057810 */ /* 0x000fe20007ffe0ff */
[----:B------:R-:W-:Y:S01]  /*c930*/  UMOV UR34, URZ ;  /* 0x0000003f00227c82 */ /* 0x000fe20008000000 */
[----:B------:R-:W-:Y:S01]  /*c940*/  UMOV UR26, 0x20 ;  /* 0x00000020001a7882 */ /* 0x000fe20000000000 */
[----:B------:R-:W-:Y:S01]  /*c950*/  UMOV UR28, UR36 ;  /* 0x00000024001c7c82 */ /* 0x000fe20008000000 */
[----:B------:R-:W-:Y:S01]  /*c960*/  UMOV UR29, UR37 ;  /* 0x00000025001d7c82 */ /* 0x000fe20008000000 */
[----:B------:R-:W-:Y:S01]  /*c970*/  UIADD3 UR33, UR33, 0x24000, URZ ;  /* 0x0002400021217890 */ /* 0x000fe2000fffe03f */
[----:B------:R-:W-:Y:S01]  /*c980*/  ISETP.NE.AND P4, PT, R5, 0x5, PT ;  /* 0x000000050500780c */ /* 0x000fe20003f85270 */
[----:B------:R-:W-:-:S02]  /*c990*/  USHF.L.U32 UR35, UR35, 0x7, URZ ;  /* 0x0000000723237899 */ /* 0x000fc4000800063f */
[----:B------:R-:W-:Y:S01]  /*c9a0*/  UIADD3 UR32, UR16, 0x6000, URZ ;  /* 0x0000600010207890 */ /* 0x000fe2000fffe03f */
[----:B------:R-:W-:Y:S01]  /*c9b0*/  SEL R2, RZ, 0x1, P4 ;  /* 0x00000001ff027807 */ /* 0x000fe20002000000 */
[----:B------:R-:W-:Y:S02]  /*c9c0*/  UIADD3 UR24, UR16, 0x8000, URZ ;  /* 0x0000800010187890 */ /* 0x000fe4000fffe03f */
[----:B------:R-:W-:Y:S01]  /*c9d0*/  UIADD3 UR16, UR16, 0xa000, URZ ;  /* 0x0000a00010107890 */ /* 0x000fe2000fffe03f */
[----:B------:R-:W-:Y:S01]  /*c9e0*/  LOP3.LUT R3, R3, R2, RZ, 0x3c, !PT ;  /* 0x0000000203037212 */ /* 0x000fe200078e3cff */
[----:B------:R-:W-:Y:S01]  /*c9f0*/  UMOV UR25, UR33 ;  /* 0x0000002100197c82 */ /* 0x000fe20008000000 */
[----:B------:R-:W-:Y:S01]  /*ca00*/  UMOV UR27, UR35 ;  /* 0x00000023001b7c82 */ /* 0x000fe20008000000 */
[----:B------:R-:W-:Y:S01]  /*ca10*/  UMOV UR18, 0x40 ;  /* 0x0000004000127882 */ /* 0x000fe20000000000 */
[----:B------:R-:W-:Y:S01]  /*ca20*/  UMOV UR20, UR36 ;  /* 0x0000002400147c82 */ /* 0x000fe20008000000 */
[----:B------:R-:W-:Y:S01]  /*ca30*/  UMOV UR21, UR37 ;  /* 0x0000002500157c82 */ /* 0x000fe20008000000 */
[----:B------:R-:W-:Y:S01]  /*ca40*/  UMOV UR17, UR33 ;  /* 0x0000002100117c82 */ /* 0x000fe20008000000 */
[----:B------:R-:W-:Y:S01]  /*ca50*/  UMOV UR19, UR35 ;  /* 0x0000002300137c82 */ /* 0x000fe20008000000 */
[----:B------:R1:W-:Y:S01]  /*ca60*/  UTMALDG.4D [UR32], [UR6], desc[UR8] ;  /* 0x00000820060075b4 */ /* 0x0003e20008019000 */
[----:B------:R-:W-:Y:S01]  /*ca70*/  SEL R2, R5, RZ, P4 ;  /* 0x000000ff05027207 */ /* 0x000fe20002000000 */
[----:B------:R1:W-:Y:S01]  /*ca80*/  UTMALDG.4D [UR24], [UR6], desc[UR8] ;  /* 0x00000818060075b4 */ /* 0x0003e20008019000 */
[----:B------:R1:W-:Y:S02]  /*ca90*/  UTMALDG.4D [UR16], [UR6], desc[UR8] ;  /* 0x00000810060075b4 */ /* 0x0003e40008019000 */
[----:B-1----:R-:W-:-:S03]  /*caa0*/  NOP ;  /* 0x0000000000007918 */ /* 0x002fc60000000000 */
.L_x_93:
[----:B------:R-:W-:Y:S05]  /*cab0*/  BSYNC B1 ;  /* 0x0000000000017941 */ /* 0x000fea0003800000 */
.L_x_92:
[----:B------:R-:W-:Y:S01]  /*cac0*/  ISETP.LT.OR P4, PT, R4, 0x4, !P3 ;  /* 0x000000040400780c */ /* 0x000fe20005f81670 */
[----:B------:R-:W-:-:S12]  /*cad0*/  BSSY B1, `(.L_x_97) ;  /* 0x0000034000017945 */ /* 0x000fd80003800000 */
[----:B------:R-:W-:Y:S05]  /*cae0*/  @P4 BRA `(.L_x_98) ;  /* 0x0000000000c84947 */ /* 0x000fea0003800000 */
[----:B------:R-:W1:Y:S01]  /*caf0*/  S2R R6, SR_CgaCtaId ;  /* 0x0000000000067919 */ /* 0x000e620000008800 */
[----:B------:R-:W-:Y:S02]  /*cb00*/  MOV R5, 0x400 ;  /* 0x0000040000057802 */ /* 0x000fe40000000f00 */
[----:B------:R-:W-:Y:S02]  /*cb10*/  SHF.L.U32 R7, R3, 0x1f, RZ ;  /* 0x0000001f03077819 */ /* 0x000fe400000006ff */
[----:B-1----:R-:W-:-:S04]  /*cb20*/  LEA R5, R6, R5, 0x18 ;  /* 0x0000000506057211 */ /* 0x002fc800078ec0ff */
[----:B------:R-:W-:-:S04]  /*cb30*/  LEA R6, R2, R5, 0x3 ;  /* 0x0000000502067211 */ /* 0x000fc800078e18ff */
[----:B------:R-:W1:Y:S02]  /*cb40*/  SYNCS.PHASECHK.TRANS64.TRYWAIT P4, [R6+URZ+0x24028], R7 ;  /* 0x02402807060075a7 */ /* 0x000e64000808017f */
[----:B-1----:R-:W-:Y:S05]  /*cb50*/  @!P4 BRA `(.L_x_99) ;  /* 0x000000080000c947 */ /* 0x002fea0003800000 */
.L_x_115:
[----:B-1----:R-:W-:-:S04]  /*cb60*/  @P1 MOV R7, 0x6000 ;  /* 0x0000600000071802 */ /* 0x002fc80000000f00 */
[----:B------:R1:W-:Y:S02]  /*cb70*/  @P1 SYNCS.ARRIVE.TRANS64 RZ, [R6+URZ+0x24000], R7 ;  /* 0x0240000706ff19a7 */ /* 0x0003e4000800003f */
[----:B-1----:R-:W-:-:S04]  /*cb80*/  PRMT R7, R0, 0x9910, RZ ;  /* 0x0000991000077816 */ /* 0x002fc800000000ff */
[----:B------:R-:W-:-:S13]  /*cb90*/  ISETP.NE.AND P4, PT, R7, 0x2, PT ;  /* 0x000000020700780c */ /* 0x000fda0003f85270 */
[----:B------:R-:W-:Y:S05]  /*cba0*/  @P4 BRA `(.L_x_100) ;  /* 0x0000000000044947 */ /* 0x000fea0003800000 */
[----:B------:R-:W-:Y:S01]  /*cbb0*/  BPT.TRAP 0x1 ;  /* 0x000000040000795c */ /* 0x000fe20000300000 */
.L_x_100:
[----:B------:R-:W-:Y:S05]  /*cbc0*/  @P0 BRA `(.L_x_101) ;  /* 0x0000000000040947 */ /* 0x000fea0003800000 */
[----:B------:R-:W-:Y:S01]  /*cbd0*/  BPT.TRAP 0x1 ;  /* 0x000000040000795c */ /* 0x000fe20000300000 */
.L_x_101:
        /* <DEDUP_REMOVED lines=9> */
[----:B------:R-:W-:Y:S01]  /*cc70*/  VIADD R2, R2, 0x1 ;  /* 0x0000000102027836 */ /* 0x000fe20000000000 */
[----:B------:R-:W-:Y:S01]  /*cc80*/  UMOV UR34, URZ ;  /* 0x0000003f00227c82 */ /* 0x000fe20008000000 */
[----:B------:R-:W-:Y:S01]  /*cc90*/  UMOV UR26, 0x20 ;  /* 0x00000020001a7882 */ /* 0x000fe20000000000 */
[----:B------:R-:W-:Y:S01]  /*cca0*/  UMOV UR28, UR36 ;  /* 0x00000024001c7c82 */ /* 0x000fe20008000000 */
[----:B------:R-:W-:Y:S01]  /*ccb0*/  UMOV UR29, UR37 ;  /* 0x00000025001d7c82 */ /* 0x000fe20008000000 */
[----:B------:R-:W-:Y:S01]  /*ccc0*/  UIADD3 UR33, UR33, 0x24000, URZ ;  /* 0x0002400021217890 */ /* 0x000fe2000fffe03f */
[----:B------:R-:W-:Y:S01]  /*ccd0*/  ISETP.NE.AND P4, PT, R2, 0x5, PT ;  /* 0x000000050200780c */ /* 0x000fe20003f85270 */
[----:B------:R-:W-:Y:S01]  /*cce0*/  USHF.L.U32 UR35, UR35, 0x7, URZ ;  /* 0x0000000723237899 */ /* 0x000fe2000800063f */
[----:B------:R-:W-:Y:S01]  /*ccf0*/  IADD3 R8, R8, 0x1, RZ ;  /* 0x0000000108087810 */ /* 0x000fe20007ffe0ff */
[----:B------:R-:W-:Y:S01]  /*cd00*/  UIADD3 UR32, UR16, 0x6000, URZ ;  /* 0x0000600010207890 */ /* 0x000fe2000fffe03f */
[----:B------:R-:W-:Y:S01]  /*cd10*/  SEL R6, RZ, 0x1, P4 ;  /* 0x00000001ff067807 */ /* 0x000fe20002000000 */
[----:B------:R-:W-:Y:S01]  /*cd20*/  UIADD3 UR24, UR16, 0x8000, URZ ;  /* 0x0000800010187890 */ /* 0x000fe2000fffe03f */
[----:B------:R-:W-:Y:S01]  /*cd30*/  SEL R2, R2, RZ, P4 ;  /* 0x000000ff02027207 */ /* 0x000fe20002000000 */
        /* <DEDUP_REMOVED lines=13> */
.L_x_98:
[----:B------:R-:W-:Y:S05]  /*ce10*/  BSYNC B1 ;  /* 0x0000000000017941 */ /* 0x000fea0003800000 */
.L_x_97:
[C---:B------:R-:W-:Y:S02]  /*ce20*/  ISETP.GT.AND P4, PT, R4.reuse, 0x4, PT ;  /* 0x000000040400780c */ /* 0x040fe40003f84270 */
[----:B------:R-:W-:-:S11]  /*ce30*/  IADD3 R4, R4, -0x2, RZ ;  /* 0xfffffffe04047810 */ /* 0x000fd60007ffe0ff */
[----:B------:R-:W-:Y:S05]  /*ce40*/  @P4 BRA `(.L_x_102) ;  /* 0xfffffff8004c4947 */ /* 0x000fea000383ffff */
[----:B------:R-:W-:Y:S05]  /*ce50*/  BSYNC B0 ;  /* 0x0000000000007941 */ /* 0x000fea0003800000 */
.L_x_91:
[----:B------:R-:W-:Y:S05]  /*ce60*/  EXIT ;  /* 0x000000000000794d */ /* 0x000fea0003800000 */
.L_x_15:
[----:B--2---:R-:W-:-:S04]  /*ce70*/  MOV R5, UR8 ;  /* 0x0000000800057c02 */ /* 0x004fc80008000f00 */
[----:B------:R2:W3:Y:S03]  /*ce80*/  SYNCS.PHASECHK.TRANS64.TRYWAIT P1, [R5+URZ+0x24050], R2 ;  /* 0x02405002050075a7 */ /* 0x0004e6000802017f */
[----:B---3--:R-:W-:Y:S05]  /*ce90*/  @!P1 NANOSLEEP.SYNCS 0x989680 ;  /* 0x009896800000995d */ /* 0x008fea0003900000 */
[----:B------:R-:W3:Y:S02]  /*cea0*/  @!P1 SYNCS.PHASECHK.TRANS64 P1, [R5+URZ+0x24050], R2 ;  /* 0x02405002050095a7 */ /* 0x000ee4000802007f */
[----:B---3--:R-:W-:Y:S05]  /*ceb0*/  @!P1 BRA `(.L_x_15) ;  /* 0xfffffffc00ec9947 */ /* 0x008fea000383ffff */
[----:B------:R-:W-:Y:S05]  /*cec0*/  BRA `(.L_x_103) ;  /* 0xffffff3c00c07947 */ /* 0x000fea000383ffff */
.L_x_17:
[----:B--2---:R-:W-:-:S04]  /*ced0*/  IMAD.U32 R5, RZ, RZ, UR36 ;  /* 0x00000024ff057e24 */ /* 0x004fc8000f8e00ff */
[----:B------:R2:W3:Y:S03]  /*cee0*/  SYNCS.PHASECHK.TRANS64.TRYWAIT P1, [R5+URZ+0x24000], R6 ;  /* 0x02400006050075a7 */ /* 0x0004e6000802017f */
[----:B---3--:R-:W-:Y:S05]  /*cef0*/  @!P1 NANOSLEEP.SYNCS 0x989680 ;  /* 0x009896800000995d */ /* 0x008fea0003900000 */
[----:B------:R-:W3:Y:S02]  /*cf00*/  @!P1 SYNCS.PHASECHK.TRANS64 P1, [R5+URZ+0x24000], R6 ;  /* 0x02400006050095a7 */ /* 0x000ee4000802007f */
[----:B---3--:R-:W-:Y:S05]  /*cf10*/  @!P1 BRA `(.L_x_17) ;  /* 0xfffffffc00ec9947 */ /* 0x008fea000383ffff */
[----:B------:R-:W-:Y:S05]  /*cf20*/  BRA `(.L_x_104) ;  /* 0xffffff3c00c87947 */ /* 0x000fea000383ffff */
.L_x_18:
[----:B--2---:R-:W-:-:S04]  /*cf30*/  MOV R5, UR32 ;  /* 0x0000002000057c02 */ /* 0x004fc80008000f00 */
[----:B------:R2:W3:Y:S03]  /*cf40*/  SYNCS.PHASECHK.TRANS64.TRYWAIT P1, [R5+URZ+-0x8], R0 ;  /* 0xfffff800050075a7 */ /* 0x0004e6000802017f */
[----:B---3--:R-:W-:Y:S05]  /*cf50*/  @!P1 NANOSLEEP.SYNCS 0x989680 ;  /* 0x009896800000995d */ /* 0x008fea0003900000 */
[----:B------:R-:W3:Y:S02]  /*cf60*/  @!P1 SYNCS.PHASECHK.TRANS64 P1, [R5+URZ+-0x8], R0 ;  /* 0xfffff800050095a7 */ /* 0x000ee4000802007f */
[----:B---3--:R-:W-:Y:S05]  /*cf70*/  @!P1 BRA `(.L_x_18) ;  /* 0xfffffffc00ec9947 */ /* 0x008fea000383ffff */
[----:B------:R-:W-:Y:S05]  /*cf80*/  BRA `(.L_x_105) ;  /* 0xffffff3c00c47947 */ /* 0x000fea000383ffff */
.L_x_20:
[----:B-1----:R-:W-:-:S04]  /*cf90*/  MOV R9, UR36 ;  /* 0x0000002400097c02 */ /* 0x002fc80008000f00 */
[----:B------:R1:W2:Y:S03]  /*cfa0*/  SYNCS.PHASECHK.TRANS64.TRYWAIT P1, [R9+URZ+0x24008], R6 ;  /* 0x02400806090075a7 */ /* 0x0002a6000802017f */
[----:B--2---:R-:W-:Y:S05]  /*cfb0*/  @!P1 NANOSLEEP.SYNCS 0x989680 ;  /* 0x009896800000995d */ /* 0x004fea0003900000 */
[----:B------:R-:W2:Y:S02]  /*cfc0*/  @!P1 SYNCS.PHASECHK.TRANS64 P1, [R9+URZ+0x24008], R6 ;  /* 0x02400806090095a7 */ /* 0x000ea4000802007f */
[----:B--2---:R-:W-:Y:S05]  /*cfd0*/  @!P1 BRA `(.L_x_20) ;  /* 0xfffffffc00ec9947 */ /* 0x004fea000383ffff */
[----:B------:R-:W-:Y:S05]  /*cfe0*/  BRA `(.L_x_106) ;  /* 0xffffff6c00c07947 */ /* 0x000fea000383ffff */
.L_x_25:
[----:B-1----:R-:W-:-:S04]  /*cff0*/  MOV R5, UR10 ;  /* 0x0000000a00057c02 */ /* 0x002fc80008000f00 */
[----:B------:R1:W2:Y:S03]  /*d000*/  SYNCS.PHASECHK.TRANS64.TRYWAIT P2, [R5+URZ+0x24000], R4 ;  /* 0x02400004050075a7 */ /* 0x0002a6000804017f */
[----:B--2---:R-:W-:Y:S05]  /*d010*/  @!P2 NANOSLEEP.SYNCS 0x989680 ;  /* 0x009896800000a95d */ /* 0x004fea0003900000 */
[----:B------:R-:W2:Y:S02]  /*d020*/  @!P2 SYNCS.PHASECHK.TRANS64 P2, [R5+URZ+0x24000], R4 ;  /* 0x024000040500a5a7 */ /* 0x000ea4000804007f */
[----:B--2---:R-:W-:Y:S05]  /*d030*/  @!P2 BRA `(.L_x_25) ;  /* 0xfffffffc00eca947 */ /* 0x004fea000383ffff */
[----:B------:R-:W-:Y:S05]  /*d040*/  BRA `(.L_x_107) ;  /* 0xffffff7000cc7947 */ /* 0x000fea000383ffff */
.L_x_29:
[----:B-1----:R-:W-:-:S04]  /*d050*/  IMAD.U32 R8, RZ, RZ, UR7 ;  /* 0x00000007ff087e24 */ /* 0x002fc8000f8e00ff */
[----:B------:R1:W2:Y:S03]  /*d060*/  SYNCS.PHASECHK.TRANS64.TRYWAIT P2, [R8+URZ+0x24000], R11 ;  /* 0x0240000b080075a7 */ /* 0x0002a6000804017f */
[----:B--2---:R-:W-:Y:S05]  /*d070*/  @!P2 NANOSLEEP.SYNCS 0x989680 ;  /* 0x009896800000a95d */ /* 0x004fea0003900000 */
[----:B------:R-:W2:Y:S02]  /*d080*/  @!P2 SYNCS.PHASECHK.TRANS64 P2, [R8+URZ+0x24000], R11 ;  /* 0x0240000b0800a5a7 */ /* 0x000ea4000804007f */
[----:B--2---:R-:W-:Y:S05]  /*d090*/  @!P2 BRA `(.L_x_29) ;  /* 0xfffffffc00eca947 */ /* 0x004fea000383ffff */
[----:B------:R-:W-:Y:S05]  /*d0a0*/  BRA `(.L_x_28) ;  /* 0xffffff98000c7947 */ /* 0x000fea000383ffff */
.L_x_37:
[----:B-1----:R-:W-:-:S04]  /*d0b0*/  MOV R5, UR10 ;  /* 0x0000000a00057c02 */ /* 0x002fc80008000f00 */
[----:B------:R1:W2:Y:S03]  /*d0c0*/  SYNCS.PHASECHK.TRANS64.TRYWAIT P2, [R5+URZ+0x24000], R4 ;  /* 0x02400004050075a7 */ /* 0x0002a6000804017f */
[----:B--2---:R-:W-:Y:S05]  /*d0d0*/  @!P2 NANOSLEEP.SYNCS 0x989680 ;  /* 0x009896800000a95d */ /* 0x004fea0003900000 */
[----:B------:R-:W2:Y:S02]  /*d0e0*/  @!P2 SYNCS.PHASECHK.TRANS64 P2, [R5+URZ+0x24000], R4 ;  /* 0x024000040500a5a7 */ /* 0x000ea4000804007f */
[----:B--2---:R-:W-:Y:S05]  /*d0f0*/  @!P2 BRA `(.L_x_37) ;  /* 0xfffffffc00eca947 */ /* 0x004fea000383ffff */
[----:B------:R-:W-:Y:S05]  /*d100*/  BRA `(.L_x_108) ;  /* 0xffffff9c00547947 */ /* 0x000fea000383ffff */
.L_x_41:
[----:B-1----:R-:W-:-:S04]  /*d110*/  MOV R9, UR7 ;  /* 0x0000000700097c02 */ /* 0x002fc80008000f00 */
[----:B------:R1:W2:Y:S03]  /*d120*/  SYNCS.PHASECHK.TRANS64.TRYWAIT P2, [R9+URZ+0x24000], R68 ;  /* 0x02400044090075a7 */ /* 0x0002a6000804017f */
[----:B--2---:R-:W-:Y:S05]  /*d130*/  @!P2 NANOSLEEP.SYNCS 0x989680 ;  /* 0x009896800000a95d */ /* 0x004fea0003900000 */
[----:B------:R-:W2:Y:S02]  /*d140*/  @!P2 SYNCS.PHASECHK.TRANS64 P2, [R9+URZ+0x24000], R68 ;  /* 0x024000440900a5a7 */ /* 0x000ea4000804007f */
[----:B--2---:R-:W-:Y:S05]  /*d150*/  @!P2 BRA `(.L_x_41) ;  /* 0xfffffffc00eca947 */ /* 0x004fea000383ffff */
[----:B------:R-:W-:Y:S05]  /*d160*/  BRA `(.L_x_40) ;  /* 0xffffffc800c07947 */ /* 0x000fea000383ffff */
.L_x_57:
[----:B-1----:R-:W-:-:S04]  /*d170*/  MOV R3, UR32 ;  /* 0x0000002000037c02 */ /* 0x002fc80008000f00 */
[----:B------:R1:W2:Y:S03]  /*d180*/  SYNCS.PHASECHK.TRANS64.TRYWAIT P0, [R3+URZ+0x8], R0 ;  /* 0x00000800030075a7 */ /* 0x0002a6000800017f */
[----:B--2---:R-:W-:Y:S05]  /*d190*/  @!P0 NANOSLEEP.SYNCS 0x989680 ;  /* 0x009896800000895d */ /* 0x004fea0003900000 */
[----:B------:R-:W2:Y:S02]  /*d1a0*/  @!P0 SYNCS.PHASECHK.TRANS64 P0, [R3+URZ+0x8], R0 ;  /* 0x00000800030085a7 */ /* 0x000ea4000800007f */
[----:B--2---:R-:W-:Y:S05]  /*d1b0*/  @!P0 BRA `(.L_x_57) ;  /* 0xfffffffc00ec8947 */ /* 0x004fea000383ffff */
[----:B------:R-:W-:Y:S05]  /*d1c0*/  BRA `(.L_x_109) ;  /* 0xffffffd4006c7947 */ /* 0x000fea000383ffff */
.L_x_73:
[----:B--2---:R2:W4:Y:S02]  /*d1d0*/  SYNCS.PHASECHK.TRANS64.TRYWAIT P0, [R4+URZ+0x24060], R3 ;  /* 0x02406003040075a7 */ /* 0x004524000800017f */
[----:B----4-:R-:W-:Y:S05]  /*d1e0*/  @!P0 NANOSLEEP.SYNCS 0x989680 ;  /* 0x009896800000895d */ /* 0x010fea0003900000 */
[----:B------:R-:W4:Y:S02]  /*d1f0*/  @!P0 SYNCS.PHASECHK.TRANS64 P0, [R4+URZ+0x24060], R3 ;  /* 0x02406003040085a7 */ /* 0x000f24000800007f */
[----:B----4-:R-:W-:Y:S05]  /*d200*/  @!P0 BRA `(.L_x_73) ;  /* 0xfffffffc00f08947 */ /* 0x010fea000383ffff */
[----:B------:R-:W-:Y:S05]  /*d210*/  BRA `(.L_x_110) ;  /* 0xffffffe800147947 */ /* 0x000fea000383ffff */
.L_x_78:
[----:B-1----:R1:W2:Y:S02]  /*d220*/  SYNCS.PHASECHK.TRANS64.TRYWAIT P0, [R5+URZ+0x24028], R2 ;  /* 0x02402802050075a7 */ /* 0x0022a4000800017f */
[----:B--2---:R-:W-:Y:S05]  /*d230*/  @!P0 NANOSLEEP.SYNCS 0x989680 ;  /* 0x009896800000895d */ /* 0x004fea0003900000 */
[----:B------:R-:W2:Y:S02]  /*d240*/  @!P0 SYNCS.PHASECHK.TRANS64 P0, [R5+URZ+0x24028], R2 ;  /* 0x02402802050085a7 */ /* 0x000ea4000800007f */
[----:B--2---:R-:W-:Y:S05]  /*d250*/  @!P0 BRA `(.L_x_78) ;  /* 0xfffffffc00f08947 */ /* 0x004fea000383ffff */
[----:B------:R-:W-:Y:S05]  /*d260*/  BRA `(.L_x_111) ;  /* 0xffffffe800c87947 */ /* 0x000fea000383ffff */
.L_x_83:
[----:B-1----:R1:W2:Y:S02]  /*d270*/  SYNCS.PHASECHK.TRANS64.TRYWAIT P0, [R5+URZ+0x24060], R6 ;  /* 0x02406006050075a7 */ /* 0x0022a4000800017f */
[----:B--2---:R-:W-:Y:S05]  /*d280*/  @!P0 NANOSLEEP.SYNCS 0x989680 ;  /* 0x009896800000895d */ /* 0x004fea0003900000 */
[----:B------:R-:W2:Y:S02]  /*d290*/  @!P0 SYNCS.PHASECHK.TRANS64 P0, [R5+URZ+0x24060], R6 ;  /* 0x02406006050085a7 */ /* 0x000ea4000800007f */
[----:B--2---:R-:W-:Y:S05]  /*d2a0*/  @!P0 BRA `(.L_x_83) ;  /* 0xfffffffc00f08947 */ /* 0x004fea000383ffff */
[----:B------:R-:W-:Y:S05]  /*d2b0*/  BRA `(.L_x_112) ;  /* 0xffffffec007c7947 */ /* 0x000fea000383ffff */
.L_x_88:
[----:B-1----:R1:W2:Y:S02]  /*d2c0*/  SYNCS.PHASECHK.TRANS64.TRYWAIT P0, [R4+URZ+0x24028], R7 ;  /* 0x02402807040075a7 */ /* 0x0022a4000800017f */
[----:B--2---:R-:W-:Y:S05]  /*d2d0*/  @!P0 NANOSLEEP.SYNCS 0x989680 ;  /* 0x009896800000895d */ /* 0x004fea0003900000 */
[----:B------:R-:W2:Y:S02]  /*d2e0*/  @!P0 SYNCS.PHASECHK.TRANS64 P0, [R4+URZ+0x24028], R7 ;  /* 0x02402807040085a7 */ /* 0x000ea4000800007f */
[----:B--2---:R-:W-:Y:S05]  /*d2f0*/  @!P0 BRA `(.L_x_88) ;  /* 0xfffffffc00f08947 */ /* 0x004fea000383ffff */
[----:B------:R-:W-:Y:S05]  /*d300*/  BRA `(.L_x_113) ;  /* 0xfffffff0003c7947 */ /* 0x000fea000383ffff */
.L_x_94:
[----:B-1----:R1:W2:Y:S02]  /*d310*/  SYNCS.PHASECHK.TRANS64.TRYWAIT P4, [R6+URZ+0x24028], R5 ;  /* 0x02402805060075a7 */ /* 0x0022a4000808017f */
[----:B--2---:R-:W-:Y:S05]  /*d320*/  @!P4 NANOSLEEP.SYNCS 0x989680 ;  /* 0x009896800000c95d */ /* 0x004fea0003900000 */
[----:B------:R-:W2:Y:S02]  /*d330*/  @!P4 SYNCS.PHASECHK.TRANS64 P4, [R6+URZ+0x24028], R5 ;  /* 0x024028050600c5a7 */ /* 0x000ea4000808007f */
[----:B--2---:R-:W-:Y:S05]  /*d340*/  @!P4 BRA `(.L_x_94) ;  /* 0xfffffffc00f0c947 */ /* 0x004fea000383ffff */
[----:B------:R-:W-:Y:S05]  /*d350*/  BRA `(.L_x_114) ;  /* 0xfffffff4002c7947 */ /* 0x000fea000383ffff */
.L_x_99:
[----:B-1----:R1:W2:Y:S02]  /*d360*/  SYNCS.PHASECHK.TRANS64.TRYWAIT P4, [R6+URZ+0x24028], R7 ;  /* 0x02402807060075a7 */ /* 0x0022a4000808017f */
[----:B--2---:R-:W-:Y:S05]  /*d370*/  @!P4 NANOSLEEP.SYNCS 0x989680 ;  /* 0x009896800000c95d */ /* 0x004fea0003900000 */
[----:B------:R-:W2:Y:S02]  /*d380*/  @!P4 SYNCS.PHASECHK.TRANS64 P4, [R6+URZ+0x24028], R7 ;  /* 0x024028070600c5a7 */ /* 0x000ea4000808007f */
[----:B--2---:R-:W-:Y:S05]  /*d390*/  @!P4 BRA `(.L_x_99) ;  /* 0xfffffffc00f0c947 */ /* 0x004fea000383ffff */
[----:B------:R-:W-:Y:S05]  /*d3a0*/  BRA `(.L_x_115) ;  /* 0xfffffff400ec7947 */ /* 0x000fea000383ffff */
        .weak           $__internal_0_$__cuda_sm20_rcp_rn_f32_slowpath
        .type           $__internal_0_$__cuda_sm20_rcp_rn_f32_slowpath,@function
        .size           $__internal_0_$__cuda_sm20_rcp_rn_f32_slowpath,(.L_x_121 - $__internal_0_$__cuda_sm20_rcp_rn_f32_slowpath)
$__internal_0_$__cuda_sm20_rcp_rn_f32_slowpath:
[----:B------:R-:W-:Y:S01]  /*d3b0*/  IMAD.SHL.U32 R0, R2, 0x2, RZ ;  /* 0x0000000202007824 */ /* 0x000fe200078e00ff */
[----:B------:R-:W-:Y:S04]  /*d3c0*/  BSSY B2, `(.L_x_116) ;  /* 0x0000030000027945 */ /* 0x000fe80003800000 */
[----:B------:R-:W-:-:S04]  /*d3d0*/  SHF.R.U32.HI R18, RZ, 0x18, R0 ;  /* 0x00000018ff127819 */ /* 0x000fc80000011600 */
[----:B------:R-:W-:-:S13]  /*d3e0*/  ISETP.NE.U32.AND P0, PT, R18, RZ, PT ;  /* 0x000000ff1200720c */ /* 0x000fda0003f05070 */
[----:B------:R-:W-:Y:S05]  /*d3f0*/  @P0 BRA `(.L_x_117) ;  /* 0x0000000000280947 */ /* 0x000fea0003800000 */
[----:B------:R-:W-:-:S04]  /*d400*/  SHF.L.U32 R0, R2, 0x1, RZ ;  /* 0x0000000102007819 */ /* 0x000fc800000006ff */
[----:B------:R-:W-:-:S13]  /*d410*/  ISETP.NE.AND P0, PT, R0, RZ, PT ;  /* 0x000000ff0000720c */ /* 0x000fda0003f05270 */
[----:B------:R-:W-:Y:S01]  /*d420*/  @P0 FFMA R10, R2, 1.84467440737095516160e+19, RZ ;  /* 0x5f800000020a0823 */ /* 0x000fe200000000ff */
[----:B------:R-:W-:Y:S08]  /*d430*/  @!P0 MUFU.RCP R3, R2 ;  /* 0x0000000200038308 */ /* 0x000ff00000001000 */
[----:B------:R-:W1:Y:S02]  /*d440*/  @P0 MUFU.RCP R13, R10 ;  /* 0x0000000a000d0308 */ /* 0x000e640000001000 */
[----:B-1----:R-:W-:-:S04]  /*d450*/  @P0 FFMA R0, R10, R13, -1 ;  /* 0xbf8000000a000423 */ /* 0x002fc8000000000d */
[----:B------:R-:W-:-:S04]  /*d460*/  @P0 FADD.FTZ R0, -R0, -RZ ;  /* 0x800000ff00000221 */ /* 0x000fc80000010100 */
[----:B------:R-:W-:-:S04]  /*d470*/  @P0 FFMA R0, R13, R0, R13 ;  /* 0x000000000d000223 */ /* 0x000fc8000000000d */
[----:B------:R-:W-:Y:S01]  /*d480*/  @P0 FFMA R3, R0, 1.84467440737095516160e+19, RZ ;  /* 0x5f80000000030823 */ /* 0x000fe200000000ff */
[----:B------:R-:W-:Y:S06]  /*d490*/  BRA `(.L_x_118) ;  /* 0x0000000000887947 */ /* 0x000fec0003800000 */
.L_x_117:
[----:B------:R-:W-:-:S04]  /*d4a0*/  IADD3 R19, R18, -0xfd, RZ ;  /* 0xffffff0312137810 */ /* 0x000fc80007ffe0ff */
[----:B------:R-:W-:-:S13]  /*d4b0*/  ISETP.GT.U32.AND P0, PT, R19, 0x1, PT ;  /* 0x000000011300780c */ /* 0x000fda0003f04070 */
[----:B------:R-:W-:Y:S05]  /*d4c0*/  @P0 BRA `(.L_x_119) ;  /* 0x0000000000780947 */ /* 0x000fea0003800000 */
[----:B------:R-:W-:Y:S02]  /*d4d0*/  LOP3.LUT R0, R2, 0x7fffff, RZ, 0xc0, !PT ;  /* 0x007fffff02007812 */ /* 0x000fe400078ec0ff */
[----:B------:R-:W-:Y:S02]  /*d4e0*/  MOV R14, 0x3 ;  /* 0x00000003000e7802 */ /* 0x000fe40000000f00 */
[----:B------:R-:W-:Y:S02]  /*d4f0*/  LOP3.LUT R0, R0, 0x3f800000, RZ, 0xfc, !PT ;  /* 0x3f80000000007812 */ /* 0x000fe400078efcff */
[----:B------:R-:W-:Y:S02]  /*d500*/  SHF.L.U32 R14, R14, R19, RZ ;  /* 0x000000130e0e7219 */ /* 0x000fe400000006ff */
[----:B------:R-:W1:Y:S02]  /*d510*/  MUFU.RCP R3, R0 ;  /* 0x0000000000037308 */ /* 0x000e640000001000 */
[----:B-1----:R-:W-:-:S04]  /*d520*/  FFMA R10, R0, R3, -1 ;  /* 0xbf800000000a7423 */ /* 0x002fc80000000003 */
[----:B------:R-:W-:-:S04]  /*d530*/  FADD.FTZ R10, -R10, -RZ ;  /* 0x800000ff0a0a7221 */ /* 0x000fc80000010100 */
[CCC-:B------:R-:W-:Y:S01]  /*d540*/  FFMA.RM R12, R3.reuse, R10.reuse, R3.reuse ;  /* 0x0000000a030c7223 */ /* 0x1c0fe20000004003 */
[----:B------:R-:W-:-:S04]  /*d550*/  FFMA.RP R13, R3, R10, R3 ;  /* 0x0000000a030d7223 */ /* 0x000fc80000008003 */
[C---:B------:R-:W-:Y:S02]  /*d560*/  LOP3.LUT R3, R12.reuse, 0x7fffff, RZ, 0xc0, !PT ;  /* 0x007fffff0c037812 */ /* 0x040fe400078ec0ff */
[----:B------:R-:W-:Y:S02]  /*d570*/  FSETP.NEU.FTZ.AND P0, PT, R12, R13, PT ;  /* 0x0000000d0c00720b */ /* 0x000fe40003f1d000 */
[----:B------:R-:W-:Y:S02]  /*d580*/  LOP3.LUT R3, R3, 0x800000, RZ, 0xfc, !PT ;  /* 0x0080000003037812 */ /* 0x000fe400078efcff */
[----:B------:R-:W-:Y:S02]  /*d590*/  SEL R10, RZ, 0xffffffff, !P0 ;  /* 0xffffffffff0a7807 */ /* 0x000fe40004000000 */
[----:B------:R-:W-:-:S03]  /*d5a0*/  LOP3.LUT R14, R14, R3, RZ, 0xc0, !PT ;  /* 0x000000030e0e7212 */ /* 0x000fc600078ec0ff */
[----:B------:R-:W-:Y:S01]  /*d5b0*/  IMAD.MOV R10, RZ, RZ, -R10 ;  /* 0x000000ffff0a7224 */ /* 0x000fe200078e0a0a */
[----:B------:R-:W-:-:S04]  /*d5c0*/  SHF.R.U32.HI R14, RZ, R19, R14 ;  /* 0x00000013ff0e7219 */ /* 0x000fc8000001160e */
[----:B------:R-:W-:Y:S02]  /*d5d0*/  LOP3.LUT P1, RZ, R10, R19, R3, 0xf8, !PT ;  /* 0x000000130aff7212 */ /* 0x000fe4000782f803 */
[C---:B------:R-:W-:Y:S02]  /*d5e0*/  LOP3.LUT P0, RZ, R14.reuse, 0x1, RZ, 0xc0, !PT ;  /* 0x000000010eff7812 */ /* 0x040fe4000780c0ff */
[----:B------:R-:W-:-:S04]  /*d5f0*/  LOP3.LUT P2, RZ, R14, 0x2, RZ, 0xc0, !PT ;  /* 0x000000020eff7812 */ /* 0x000fc8000784c0ff */
[----:B------:R-:W-:Y:S02]  /*d600*/  PLOP3.LUT P0, PT, P0, P1, P2, 0xe0, 0x0 ;  /* 0x000000000000781c */ /* 0x000fe40000703c20 */
[----:B------:R-:W-:Y:S02]  /*d610*/  LOP3.LUT P1, RZ, R2, 0x7fffff, RZ, 0xc0, !PT ;  /* 0x007fffff02ff7812 */ /* 0x000fe4000782c0ff */
[----:B------:R-:W-:-:S04]  /*d620*/  SEL R0, RZ, 0x1, !P0 ;  /* 0x00000001ff007807 */ /* 0x000fc80004000000 */
[----:B------:R-:W-:-:S04]  /*d630*/  IADD3 R0, -R0, RZ, RZ ;  /* 0x000000ff00007210 */ /* 0x000fc80007ffe1ff */
[----:B------:R-:W-:Y:S02]  /*d640*/  ISETP.GE.AND P0, PT, R0, RZ, PT ;  /* 0x000000ff0000720c */ /* 0x000fe40003f06270 */
[----:B------:R-:W-:-:S04]  /*d650*/  IADD3 R0, R18, -0xfc, RZ ;  /* 0xffffff0412007810 */ /* 0x000fc80007ffe0ff */
[----:B------:R-:W-:-:S07]  /*d660*/  SHF.R.U32.HI R3, RZ, R0, R3 ;  /* 0x00000000ff037219 */ /* 0x000fce0000011603 */
[----:B------:R-:W-:-:S05]  /*d670*/  @!P0 IADD3 R3, R3, 0x1, RZ ;  /* 0x0000000103038810 */ /* 0x000fca0007ffe0ff */
[----:B------:R-:W-:-:S05]  /*d680*/  @!P1 IMAD.SHL.U32 R3, R3, 0x2, RZ ;  /* 0x0000000203039824 */ /* 0x000fca00078e00ff */
[----:B------:R-:W-:Y:S01]  /*d690*/  LOP3.LUT R3, R3, 0x80000000, R2, 0xf8, !PT ;  /* 0x8000000003037812 */ /* 0x000fe200078ef802 */
[----:B------:R-:W-:Y:S06]  /*d6a0*/  BRA `(.L_x_118) ;  /* 0x0000000000047947 */ /* 0x000fec0003800000 */
.L_x_119:
[----:B------:R1:W2:Y:S02]  /*d6b0*/  MUFU.RCP R3, R2 ;  /* 0x0000000200037308 */ /* 0x0002a40000001000 */
.L_x_118:
[----:B------:R-:W-:Y:S05]  /*d6c0*/  BSYNC B2 ;  /* 0x0000000000027941 */ /* 0x000fea0003800000 */
.L_x_116:
[----:B--2---:R-:W-:Y:S02]  /*d6d0*/  MOV R10, R3 ;  /* 0x00000003000a7202 */ /* 0x004fe40000000f00 */
[----:B-1----:R-:W-:Y:S02]  /*d6e0*/  MOV R2, R15 ;  /* 0x0000000f00027202 */ /* 0x002fe40000000f00 */
[----:B------:R-:W-:-:S04]  /*d6f0*/  MOV R3, 0x0 ;  /* 0x0000000000037802 */ /* 0x000fc80000000f00 */
[----:B------:R-:W-:Y:S05]  /*d700*/  RET.REL.NODEC R2 `(_ZN7cutlass13device_kernelINS_4fmha6kernel28FmhaKernelTmaWarpSpecializedINS1_10collective30FmhaMainloopTmaWarpSpecializedINS_10bfloat16_tEffN4cute5tupleIJNS7_1CILi128EEESA_NS9_ILi96EEEEEENS8_IJiNS9_ILi1EEENS8_IJiiEEEEEESF_SF_NS4_14ResidualFusionEJEEENS4_15FmhaFwdEpilogueIS6_fNS8_IJNS9_ILi64EEESB_SA_EEEEENS2_23IndividualTileSchedulerEJEEEEEvNT_6ParamsE) ;  /* 0xffffff28023c7950 */ /* 0x000fea0003c3ffff */
.L_x_120:
[----:B------:R-:W-:-:S00]  /*d710*/  BRA `(.L_x_120) ;  /* 0xfffffffc00fc7947 */ /* 0x000fc0000383ffff */
[----:B------:R-:W-:-:S00]  /*d720*/  NOP ;  /* 0x0000000000007918 */ /* 0x000fc00000000000 */
        /* <DEDUP_REMOVED lines=13> */
.L_x_121:


//--------------------- .nv.global.init           --------------------------
	.section	.nv.global.init,"aw",@progbits
.nv.global.init:
	.type		$str$24,@object
	.size		$str$24,($str$25 - $str$24)
$str$24:
        /*0000*/ 	.byte	0x28, 0x61, 0x64, 0x64, 0x72, 0x65, 0x73, 0x73, 0x20, 0x26, 0x20, 0x6d, 0x61, 0x73, 0x6b, 0x29
        /*0010*/ 	.byte	0x20, 0x3d, 0x3d, 0x20, 0x30, 0x00
	.type		$str$25,@object
	.size		$str$25,(__unnamed_1 - $str$25)
$str$25:
        /*0016*/ 	.byte	0x2f, 0x74, 0x6d, 0x70, 0x2f, 0x63, 0x75, 0x74, 0x6c, 0x61, 0x73, 0x73, 0x5f, 0x73, 0x77, 0x65
        /*0026*/ 	.byte	0x65, 0x70, 0x5f, 0x73, 0x72, 0x63, 0x2f, 0x69, 0x6e, 0x63, 0x6c, 0x75, 0x64, 0x65, 0x2f, 0x63
        /*0036*/ 	.byte	0x75, 0x74, 0x65, 0x2f, 0x70, 0x6f, 0x69, 0x6e, 0x74, 0x65, 0x72, 0x5f, 0x66, 0x6c, 0x61, 0x67
        /*0046*/ 	.byte	0x67, 0x65, 0x64, 0x2e, 0x68, 0x70, 0x70, 0x00
	.type		__unnamed_1,@object
	.size		__unnamed_1,(__unnamed_2 - __unnamed_1)
__unnamed_1:
        /*004e*/ 	.byte	0x61, 0x75, 0x74, 0x6f, 0x20, 0x63, 0x75, 0x74, 0x65, 0x3a, 0x3a, 0x61, 0x73, 0x5f, 0x70, 0x6f
        /* <DEDUP_REMOVED lines=27> */
        /*020e*/ 	.byte	0x32, 0x30, 0x34, 0x38, 0x3e, 0x3e, 0x3e, 0x3e, 0x3e, 0x5d, 0x00
	.type		__unnamed_2,@object
	.size		__unnamed_2,(.L_1 - __unnamed_2)
__unnamed_2:
        /* <DEDUP_REMOVED lines=29> */
.L_1:


//--------------------- .nv.shared._ZN7cutlass13device_kernelINS_4fmha6kernel28FmhaKernelTmaWarpSpecializedINS1_10collective30FmhaMainloopTmaWarpSpecializedINS_10bfloat16_tEffN4cute5tupleIJNS7_1CILi128EEESA_NS9_ILi96EEEEEENS8_IJiNS9_ILi1EEENS8_IJiiEEEEEESF_SF_NS4_14ResidualFusionEJEEENS4_15FmhaFwdEpilogueIS6_fNS8_IJNS9_ILi64EEESB_SA_EEEEENS2_23IndividualTileSchedulerEJEEEEEvNT_6ParamsE --------------------------
	.section	.nv.shared._ZN7cutlass13device_kernelINS_4fmha6kernel28FmhaKernelTmaWarpSpecializedINS1_10collective30FmhaMainloopTmaWarpSpecializedINS_10bfloat16_tEffN4cute5tupleIJNS7_1CILi128EEESA_NS9_ILi96EEEEEENS8_IJiNS9_ILi1EEENS8_IJiiEEEEEESF_SF_NS4_14ResidualFusionEJEEENS4_15FmhaFwdEpilogueIS6_fNS8_IJNS9_ILi64EEESB_SA_EEEEENS2_23IndividualTileSchedulerEJEEEEEvNT_6ParamsE,"aw",@nobits
	.sectionflags	@""
	.align	16
	.zero		1024


//--------------------- .nv.shared.reserved.0     --------------------------
	.section	.nv.shared.reserved.0,"aw",@nobits
	.weak		__nv_reservedSMEM_offset_0_alias
	.size		__nv_reservedSMEM_offset_0_alias, 0, 0
	.other		__nv_reservedSMEM_offset_0_alias,@"STO_CUDA_RESERVED_SHARED STV_DEFAULT"
__nv_reservedSMEM_offset_0_alias:
	.zero		0


//--------------------- .nv.global                --------------------------
	.section	.nv.global,"aw",@nobits
.nv.global:
	.type		_ZN39_INTERNAL_6c639edc_4_k_cu_bd62ba25_29564cute1_E,@object
	.size		_ZN39_INTERNAL_6c639edc_4_k_cu_bd62ba25_29564cute1_E,(_ZN39_INTERNAL_6c639edc_4_k_cu_bd62ba25_29564cuda3std3__45__cpo6cbeginE - _ZN39_INTERNAL_6c639edc_4_k_cu_bd62ba25_29564cute1_E)
_ZN39_INTERNAL_6c639edc_4_k_cu_bd62ba25_29564cute1_E:
	.zero		1
	.type		_ZN39_INTERNAL_6c639edc_4_k_cu_bd62ba25_29564cuda3std3__45__cpo6cbeginE,@object
	.size		_ZN39_INTERNAL_6c639edc_4_k_cu_bd62ba25_29564cuda3std3__45__cpo6cbeginE,(_ZN39_INTERNAL_6c639edc_4_k_cu_bd62ba25_29564cuda3std3__48in_placeE - _ZN39_INTERNAL_6c639edc_4_k_cu_bd62ba25_29564cuda3std3__45__cpo6cbeginE)
_ZN39_INTERNAL_6c639edc_4_k_cu_bd62ba25_29564cuda3std3__45__cpo6cbeginE:
	.zero		1
	.type		_ZN39_INTERNAL_6c639edc_4_k_cu_bd62ba25_29564cuda3std3__48in_placeE,@object
	.size		_ZN39_INTERNAL_6c639edc_4_k_cu_bd62ba25_29564cuda3std3__48in_placeE,(_ZN39_INTERNAL_6c639edc_4_k_cu_bd62ba25_29564cuda3std6ranges3__45__cpo9iter_moveE - _ZN39_INTERNAL_6c639edc_4_k_cu_bd62ba25_29564cuda3std3__48in_placeE)
_ZN39_INTERNAL_6c639edc_4_k_cu_bd62ba25_29564cuda3std3__48in_placeE:
	.zero		1
	.type		_ZN39_INTERNAL_6c639edc_4_k_cu_bd62ba25_29564cuda3std6ranges3__45__cpo9iter_moveE,@object
	.size		_ZN39_INTERNAL_6c639edc_4_k_cu_bd62ba25_29564cuda3std6ranges3__45__cpo9iter_moveE,(_ZN39_INTERNAL_6c639edc_4_k_cu_bd62ba25_29564cuda3std3__45__cpo5beginE - _ZN39_INTERNAL_6c639edc_4_k_cu_bd62ba25_29564cuda3std6ranges3__45__cpo9iter_moveE)
_ZN39_INTERNAL_6c639edc_4_k_cu_bd62ba25_29564cuda3std6ranges3__45__cpo9iter_moveE:
	.zero		1
	.type		_ZN39_INTERNAL_6c639edc_4_k_cu_bd62ba25_29564cuda3std3__45__cpo5beginE,@object
	.size		_ZN39_INTERNAL_6c639edc_4_k_cu_bd62ba25_29564cuda3std3__45__cpo5beginE,(_ZN39_INTERNAL_6c639edc_4_k_cu_bd62ba25_29564cuda3std3__441_GLOBAL__N__6c639edc_4_k_cu_bd62ba25_29566ignoreE - _ZN39_INTERNAL_6c639edc_4_k_cu_bd62ba25_29564cuda3std3__45__cpo5beginE)
_ZN39_INTERNAL_6c639edc_4_k_cu_bd62ba25_29564cuda3std3__45__cpo5beginE:
	.zero		1
	.type		_ZN39_INTERNAL_6c639edc_4_k_cu_bd62ba25_29564cuda3std3__441_GLOBAL__N__6c639edc_4_k_cu_bd62ba25_29566ignoreE,@object
	.size		_ZN39_INTERNAL_6c639edc_4_k_cu_bd62ba25_29564cuda3std3__441_GLOBAL__N__6c639edc_4_k_cu_bd62ba25_29566ignoreE,(_ZN39_INTERNAL_6c639edc_4_k_cu_bd62ba25_29564cute7productE - _ZN39_INTERNAL_6c639edc_4_k_cu_bd62ba25_29564cuda3std3__441_GLOBAL__N__6c639edc_4_k_cu_bd62ba25_29566ignoreE)
_ZN39_INTERNAL_6c639edc_4_k_cu_bd62ba25_29564cuda3std3__441_GLOBAL__N__6c639edc_4_k_cu_bd62ba25_29566ignoreE:
	.zero		1
	.type		_ZN39_INTERNAL_6c639edc_4_k_cu_bd62ba25_29564cute7productE,@object
	.size		_ZN39_INTERNAL_6c639edc_4_k_cu_bd62ba25_29564cute7productE,(_ZN39_INTERNAL_6c639edc_4_k_cu_bd62ba25_29564cuda3std3__45__cpo3endE - _ZN39_INTERNAL_6c639edc_4_k_cu_bd62ba25_29564cute7productE)
_ZN39_INTERNAL_6c639edc_4_k_cu_bd62ba25_29564cute7productE:
	.zero		1
	.type		_ZN39_INTERNAL_6c639edc_4_k_cu_bd62ba25_29564cuda3std3__45__cpo3endE,@object
	.size		_ZN39_INTERNAL_6c639edc_4_k_cu_bd62ba25_29564cuda3std3__45__cpo3endE,(_ZN39_INTERNAL_6c639edc_4_k_cu_bd62ba25_29564cuda3std3__419piecewise_constructE - _ZN39_INTERNAL_6c639edc_4_k_cu_bd62ba25_29564cuda3std3__45__cpo3endE)
_ZN39_INTERNAL_6c639edc_4_k_cu_bd62ba25_29564cuda3std3__45__cpo3endE:
	.zero		1
	.type		_ZN39_INTERNAL_6c639edc_4_k_cu_bd62ba25_29564cuda3std3__419piecewise_constructE,@object
	.size		_ZN39_INTERNAL_6c639edc_4_k_cu_bd62ba25_29564cuda3std3__419piecewise_constructE,(_ZN39_INTERNAL_6c639edc_4_k_cu_bd62ba25_29564cuda3std3__45__cpo4cendE - _ZN39_INTERNAL_6c639edc_4_k_cu_bd62ba25_29564cuda3std3__419piecewise_constructE)
_ZN39_INTERNAL_6c639edc_4_k_cu_bd62ba25_29564cuda3std3__419piecewise_constructE:
	.zero		1
	.type		_ZN39_INTERNAL_6c639edc_4_k_cu_bd62ba25_29564cuda3std3__45__cpo4cendE,@object
	.size		_ZN39_INTERNAL_6c639edc_4_k_cu_bd62ba25_29564cuda3std3__45__cpo4cendE,(_ZN39_INTERNAL_6c639edc_4_k_cu_bd62ba25_29564cuda3std6ranges3__45__cpo4swapE - _ZN39_INTERNAL_6c639edc_4_k_cu_bd62ba25_29564cuda3std3__45__cpo4cendE)
_ZN39_INTERNAL_6c639edc_4_k_cu_bd62ba25_29564cuda3std3__45__cpo4cendE:
	.zero		1
	.type		_ZN39_INTERNAL_6c639edc_4_k_cu_bd62ba25_29564cuda3std6ranges3__45__cpo4swapE,@object
	.size		_ZN39_INTERNAL_6c639edc_4_k_cu_bd62ba25_29564cuda3std6ranges3__45__cpo4swapE,(.L_9 - _ZN39_INTERNAL_6c639edc_4_k_cu_bd62ba25_29564cuda3std6ranges3__45__cpo4swapE)
_ZN39_INTERNAL_6c639edc_4_k_cu_bd62ba25_29564cuda3std6ranges3__45__cpo4swapE:
	.zero		1
.L_9:


//--------------------- .nv.constant0._ZN7cutlass13device_kernelINS_4fmha6kernel28FmhaKernelTmaWarpSpecializedINS1_10collective30FmhaMainloopTmaWarpSpecializedINS_10bfloat16_tEffN4cute5tupleIJNS7_1CILi128EEESA_NS9_ILi96EEEEEENS8_IJiNS9_ILi1EEENS8_IJiiEEEEEESF_SF_NS4_14ResidualFusionEJEEENS4_15FmhaFwdEpilogueIS6_fNS8_IJNS9_ILi64EEESB_SA_EEEEENS2_23IndividualTileSchedulerEJEEEEEvNT_6ParamsE --------------------------
	.section	.nv.constant0._ZN7cutlass13device_kernelINS_4fmha6kernel28FmhaKernelTmaWarpSpecializedINS1_10collective30FmhaMainloopTmaWarpSpecializedINS_10bfloat16_tEffN4cute5tupleIJNS7_1CILi128EEESA_NS9_ILi96EEEEEENS8_IJiNS9_ILi1EEENS8_IJiiEEEEEESF_SF_NS4_14ResidualFusionEJEEENS4_15FmhaFwdEpilogueIS6_fNS8_IJNS9_ILi64EEESB_SA_EEEEENS2_23IndividualTileSchedulerEJEEEEEvNT_6ParamsE,"a",@progbits
	.sectionflags	@""
	.align	4
.nv.constant0._ZN7cutlass13device_kernelINS_4fmha6kernel28FmhaKernelTmaWarpSpecializedINS1_10collective30FmhaMainloopTmaWarpSpecializedINS_10bfloat16_tEffN4cute5tupleIJNS7_1CILi128EEESA_NS9_ILi96EEEEEENS8_IJiNS9_ILi1EEENS8_IJiiEEEEEESF_SF_NS4_14ResidualFusionEJEEENS4_15FmhaFwdEpilogueIS6_fNS8_IJNS9_ILi64EEESB_SA_EEEEENS2_23IndividualTileSchedulerEJEEEEEvNT_6ParamsE:
	.zero		2688


//--------------------- SYMBOLS --------------------------

	.type		.nv.reservedSmem.offset0,@object
	.size		.nv.reservedSmem.offset0,0x4
	.type		__assertfail,@function
